//
// Generated by NVIDIA NVVM Compiler
//
// Compiler Build ID: CL-36424714
// Cuda compilation tools, release 13.0, V13.0.88
// Based on NVVM 20.0.0
//

.version 9.0
.target sm_100
.address_size 64

	// .globl	_Z18assingNumberKernelPiii

.visible .entry _Z18assingNumberKernelPiii(
	.param .u64 .ptr .align 1 _Z18assingNumberKernelPiii_param_0,
	.param .u32 _Z18assingNumberKernelPiii_param_1,
	.param .u32 _Z18assingNumberKernelPiii_param_2
)
{
	.reg .pred 	%p<2>;
	.reg .b32 	%r<4>;
	.reg .b64 	%rd<5>;

	ld.param.u64 	%rd1, [_Z18assingNumberKernelPiii_param_0];
	ld.param.u32 	%r3, [_Z18assingNumberKernelPiii_param_1];
	ld.param.u32 	%r2, [_Z18assingNumberKernelPiii_param_2];
	mov.u32 	%r1, %tid.x;
	setp.ge.s32 	%p1, %r1, %r3;
	@%p1 bra 	$L__BB0_2;
	cvta.to.global.u64 	%rd2, %rd1;
	mul.wide.u32 	%rd3, %r1, 4;
	add.s64 	%rd4, %rd2, %rd3;
	st.global.u32 	[%rd4], %r2;
$L__BB0_2:
	ret;

}
	// .globl	_Z20countFileWordsKernelPciPiS0_
.visible .entry _Z20countFileWordsKernelPciPiS0_(
	.param .u64 .ptr .align 1 _Z20countFileWordsKernelPciPiS0__param_0,
	.param .u32 _Z20countFileWordsKernelPciPiS0__param_1,
	.param .u64 .ptr .align 1 _Z20countFileWordsKernelPciPiS0__param_2,
	.param .u64 .ptr .align 1 _Z20countFileWordsKernelPciPiS0__param_3
)
{
	.reg .pred 	%p<8>;
	.reg .b16 	%rs<3>;
	.reg .b32 	%r<25>;
	.reg .b64 	%rd<17>;

	ld.param.u64 	%rd4, [_Z20countFileWordsKernelPciPiS0__param_0];
	ld.param.u32 	%r12, [_Z20countFileWordsKernelPciPiS0__param_1];
	ld.param.u64 	%rd6, [_Z20countFileWordsKernelPciPiS0__param_2];
	ld.param.u64 	%rd5, [_Z20countFileWordsKernelPciPiS0__param_3];
	cvta.to.global.u64 	%rd1, %rd6;
	mov.u32 	%r1, %tid.x;
	setp.ge.s32 	%p1, %r1, %r12;
	@%p1 bra 	$L__BB1_10;
	mul.wide.u32 	%rd7, %r1, 4;
	add.s64 	%rd2, %rd1, %rd7;
	ld.global.u32 	%r2, [%rd2];
	setp.eq.s32 	%p2, %r1, 0;
	mov.b32 	%r24, 0;
	@%p2 bra 	$L__BB1_9;
	cvta.to.global.u64 	%rd3, %rd4;
	ld.global.u32 	%r15, [%rd2+4];
	sub.s32 	%r3, %r15, %r2;
	ld.global.u32 	%r21, [%rd1];
	mov.b32 	%r22, 0;
$L__BB1_3:
	mov.u32 	%r24, %r22;
	add.s32 	%r22, %r24, 1;
	mul.wide.u32 	%rd8, %r24, 4;
	add.s64 	%rd9, %rd1, %rd8;
	ld.global.u32 	%r8, [%rd9+4];
	sub.s32 	%r16, %r8, %r21;
	setp.ne.s32 	%p3, %r3, %r16;
	@%p3 bra 	$L__BB1_8;
	setp.lt.s32 	%p4, %r3, 1;
	@%p4 bra 	$L__BB1_9;
	mov.b32 	%r23, 0;
	bra.uni 	$L__BB1_7;
$L__BB1_6:
	add.s32 	%r23, %r23, 1;
	setp.eq.s32 	%p7, %r23, %r3;
	@%p7 bra 	$L__BB1_9;
$L__BB1_7:
	add.s32 	%r18, %r23, %r2;
	cvt.s64.s32 	%rd10, %r18;
	add.s64 	%rd11, %rd3, %rd10;
	ld.global.u8 	%rs1, [%rd11];
	add.s32 	%r19, %r23, %r21;
	cvt.s64.s32 	%rd12, %r19;
	add.s64 	%rd13, %rd3, %rd12;
	ld.global.u8 	%rs2, [%rd13];
	setp.eq.s16 	%p5, %rs1, %rs2;
	@%p5 bra 	$L__BB1_6;
$L__BB1_8:
	setp.ne.s32 	%p6, %r22, %r1;
	mov.u32 	%r21, %r8;
	mov.u32 	%r24, %r1;
	@%p6 bra 	$L__BB1_3;
$L__BB1_9:
	cvta.to.global.u64 	%rd14, %rd5;
	mul.wide.u32 	%rd15, %r24, 4;
	add.s64 	%rd16, %rd14, %rd15;
	atom.global.add.u32 	%r20, [%rd16], 1;
$L__BB1_10:
	ret;

}
	// .globl	_Z22countFolderWordsKernelPciPiS0_iS0_
.visible .entry _Z22countFolderWordsKernelPciPiS0_iS0_(
	.param .u64 .ptr .align 1 _Z22countFolderWordsKernelPciPiS0_iS0__param_0,
	.param .u32 _Z22countFolderWordsKernelPciPiS0_iS0__param_1,
	.param .u64 .ptr .align 1 _Z22countFolderWordsKernelPciPiS0_iS0__param_2,
	.param .u64 .ptr .align 1 _Z22countFolderWordsKernelPciPiS0_iS0__param_3,
	.param .u32 _Z22countFolderWordsKernelPciPiS0_iS0__param_4,
	.param .u64 .ptr .align 1 _Z22countFolderWordsKernelPciPiS0_iS0__param_5
)
{
	.reg .pred 	%p<78>;
	.reg .b16 	%rs<3>;
	.reg .b32 	%r<212>;
	.reg .b64 	%rd<43>;

	ld.param.u64 	%rd12, [_Z22countFolderWordsKernelPciPiS0_iS0__param_0];
	ld.param.u32 	%r60, [_Z22countFolderWordsKernelPciPiS0_iS0__param_1];
	ld.param.u64 	%rd14, [_Z22countFolderWordsKernelPciPiS0_iS0__param_2];
	ld.param.u64 	%rd13, [_Z22countFolderWordsKernelPciPiS0_iS0__param_3];
	ld.param.u32 	%r61, [_Z22countFolderWordsKernelPciPiS0_iS0__param_4];
	ld.param.u64 	%rd15, [_Z22countFolderWordsKernelPciPiS0_iS0__param_5];
	cvta.to.global.u64 	%rd1, %rd15;
	cvta.to.global.u64 	%rd2, %rd14;
	mov.u32 	%r1, %tid.x;
	setp.ge.s32 	%p1, %r1, %r60;
	@%p1 bra 	$L__BB2_28;
	mul.wide.u32 	%rd17, %r1, 4;
	add.s64 	%rd18, %rd2, %rd17;
	ld.global.u32 	%r2, [%rd18];
	ld.global.u32 	%r3, [%rd18+4];
	setp.lt.s32 	%p2, %r61, 1;
	mov.b64 	%rd40, 0;
	@%p2 bra 	$L__BB2_6;
	mov.b32 	%r183, 1;
$L__BB2_3:
	mul.wide.u32 	%rd19, %r183, 4;
	add.s64 	%rd20, %rd1, %rd19;
	ld.global.u32 	%r63, [%rd20];
	setp.ge.s32 	%p3, %r2, %r63;
	@%p3 bra 	$L__BB2_5;
	add.s32 	%r64, %r183, -1;
	cvt.s64.s32 	%rd40, %r64;
	bra.uni 	$L__BB2_6;
$L__BB2_5:
	add.s32 	%r5, %r183, 1;
	setp.ne.s32 	%p4, %r183, %r61;
	mov.u32 	%r183, %r5;
	@%p4 bra 	$L__BB2_3;
$L__BB2_6:
	setp.lt.s32 	%p5, %r60, 0;
	mov.b32 	%r204, 1;
	mov.b32 	%r203, 0;
	@%p5 bra 	$L__BB2_19;
	shl.b64 	%rd22, %rd40, 2;
	add.s64 	%rd23, %rd1, %rd22;
	ld.global.u32 	%r6, [%rd23];
	ld.global.u32 	%r7, [%rd23+4];
	add.s32 	%r8, %r60, 1;
	and.b32  	%r9, %r8, 15;
	setp.lt.u32 	%p6, %r60, 15;
	mov.b32 	%r204, 1;
	mov.b32 	%r186, 0;
	mov.u32 	%r203, %r186;
	@%p6 bra 	$L__BB2_10;
	and.b32  	%r186, %r8, -16;
	add.s64 	%rd42, %rd2, 32;
	mov.b32 	%r204, 1;
	mov.b32 	%r205, 0;
	mov.u32 	%r203, %r205;
$L__BB2_9:
	.pragma "nounroll";
	ld.global.u32 	%r72, [%rd42+-32];
	setp.eq.s32 	%p7, %r6, %r72;
	selp.b32 	%r73, %r205, %r203, %p7;
	setp.eq.s32 	%p8, %r7, %r72;
	selp.b32 	%r74, %r205, %r204, %p8;
	ld.global.u32 	%r75, [%rd42+-28];
	setp.eq.s32 	%p9, %r6, %r75;
	add.s32 	%r76, %r205, 1;
	selp.b32 	%r77, %r76, %r73, %p9;
	setp.eq.s32 	%p10, %r7, %r75;
	selp.b32 	%r78, %r76, %r74, %p10;
	ld.global.u32 	%r79, [%rd42+-24];
	setp.eq.s32 	%p11, %r6, %r79;
	add.s32 	%r80, %r205, 2;
	selp.b32 	%r81, %r80, %r77, %p11;
	setp.eq.s32 	%p12, %r7, %r79;
	selp.b32 	%r82, %r80, %r78, %p12;
	ld.global.u32 	%r83, [%rd42+-20];
	setp.eq.s32 	%p13, %r6, %r83;
	add.s32 	%r84, %r205, 3;
	selp.b32 	%r85, %r84, %r81, %p13;
	setp.eq.s32 	%p14, %r7, %r83;
	selp.b32 	%r86, %r84, %r82, %p14;
	ld.global.u32 	%r87, [%rd42+-16];
	setp.eq.s32 	%p15, %r6, %r87;
	add.s32 	%r88, %r205, 4;
	selp.b32 	%r89, %r88, %r85, %p15;
	setp.eq.s32 	%p16, %r7, %r87;
	selp.b32 	%r90, %r88, %r86, %p16;
	ld.global.u32 	%r91, [%rd42+-12];
	setp.eq.s32 	%p17, %r6, %r91;
	add.s32 	%r92, %r205, 5;
	selp.b32 	%r93, %r92, %r89, %p17;
	setp.eq.s32 	%p18, %r7, %r91;
	selp.b32 	%r94, %r92, %r90, %p18;
	ld.global.u32 	%r95, [%rd42+-8];
	setp.eq.s32 	%p19, %r6, %r95;
	add.s32 	%r96, %r205, 6;
	selp.b32 	%r97, %r96, %r93, %p19;
	setp.eq.s32 	%p20, %r7, %r95;
	selp.b32 	%r98, %r96, %r94, %p20;
	ld.global.u32 	%r99, [%rd42+-4];
	setp.eq.s32 	%p21, %r6, %r99;
	add.s32 	%r100, %r205, 7;
	selp.b32 	%r101, %r100, %r97, %p21;
	setp.eq.s32 	%p22, %r7, %r99;
	selp.b32 	%r102, %r100, %r98, %p22;
	ld.global.u32 	%r103, [%rd42];
	setp.eq.s32 	%p23, %r6, %r103;
	add.s32 	%r104, %r205, 8;
	selp.b32 	%r105, %r104, %r101, %p23;
	setp.eq.s32 	%p24, %r7, %r103;
	selp.b32 	%r106, %r104, %r102, %p24;
	ld.global.u32 	%r107, [%rd42+4];
	setp.eq.s32 	%p25, %r6, %r107;
	add.s32 	%r108, %r205, 9;
	selp.b32 	%r109, %r108, %r105, %p25;
	setp.eq.s32 	%p26, %r7, %r107;
	selp.b32 	%r110, %r108, %r106, %p26;
	ld.global.u32 	%r111, [%rd42+8];
	setp.eq.s32 	%p27, %r6, %r111;
	add.s32 	%r112, %r205, 10;
	selp.b32 	%r113, %r112, %r109, %p27;
	setp.eq.s32 	%p28, %r7, %r111;
	selp.b32 	%r114, %r112, %r110, %p28;
	ld.global.u32 	%r115, [%rd42+12];
	setp.eq.s32 	%p29, %r6, %r115;
	add.s32 	%r116, %r205, 11;
	selp.b32 	%r117, %r116, %r113, %p29;
	setp.eq.s32 	%p30, %r7, %r115;
	selp.b32 	%r118, %r116, %r114, %p30;
	ld.global.u32 	%r119, [%rd42+16];
	setp.eq.s32 	%p31, %r6, %r119;
	add.s32 	%r120, %r205, 12;
	selp.b32 	%r121, %r120, %r117, %p31;
	setp.eq.s32 	%p32, %r7, %r119;
	selp.b32 	%r122, %r120, %r118, %p32;
	ld.global.u32 	%r123, [%rd42+20];
	setp.eq.s32 	%p33, %r6, %r123;
	add.s32 	%r124, %r205, 13;
	selp.b32 	%r125, %r124, %r121, %p33;
	setp.eq.s32 	%p34, %r7, %r123;
	selp.b32 	%r126, %r124, %r122, %p34;
	ld.global.u32 	%r127, [%rd42+24];
	setp.eq.s32 	%p35, %r6, %r127;
	add.s32 	%r128, %r205, 14;
	selp.b32 	%r129, %r128, %r125, %p35;
	setp.eq.s32 	%p36, %r7, %r127;
	selp.b32 	%r130, %r128, %r126, %p36;
	ld.global.u32 	%r131, [%rd42+28];
	setp.eq.s32 	%p37, %r6, %r131;
	add.s32 	%r132, %r205, 15;
	selp.b32 	%r203, %r132, %r129, %p37;
	setp.eq.s32 	%p38, %r7, %r131;
	selp.b32 	%r204, %r132, %r130, %p38;
	add.s64 	%rd42, %rd42, 64;
	add.s32 	%r205, %r205, 16;
	setp.eq.s32 	%p39, %r205, %r186;
	@%p39 bra 	$L__BB2_10;
	bra.uni 	$L__BB2_9;
$L__BB2_10:
	setp.eq.s32 	%p40, %r9, 0;
	@%p40 bra 	$L__BB2_19;
	and.b32  	%r16, %r8, 7;
	setp.lt.u32 	%p41, %r9, 8;
	@%p41 bra 	$L__BB2_13;
	mul.wide.u32 	%rd24, %r186, 4;
	add.s64 	%rd25, %rd2, %rd24;
	ld.global.u32 	%r134, [%rd25];
	setp.eq.s32 	%p42, %r6, %r134;
	selp.b32 	%r135, %r186, %r203, %p42;
	setp.eq.s32 	%p43, %r7, %r134;
	selp.b32 	%r136, %r186, %r204, %p43;
	add.s32 	%r137, %r186, 1;
	ld.global.u32 	%r138, [%rd25+4];
	setp.eq.s32 	%p44, %r6, %r138;
	selp.b32 	%r139, %r137, %r135, %p44;
	setp.eq.s32 	%p45, %r7, %r138;
	selp.b32 	%r140, %r137, %r136, %p45;
	add.s32 	%r141, %r186, 2;
	ld.global.u32 	%r142, [%rd25+8];
	setp.eq.s32 	%p46, %r6, %r142;
	selp.b32 	%r143, %r141, %r139, %p46;
	setp.eq.s32 	%p47, %r7, %r142;
	selp.b32 	%r144, %r141, %r140, %p47;
	add.s32 	%r145, %r186, 3;
	ld.global.u32 	%r146, [%rd25+12];
	setp.eq.s32 	%p48, %r6, %r146;
	selp.b32 	%r147, %r145, %r143, %p48;
	setp.eq.s32 	%p49, %r7, %r146;
	selp.b32 	%r148, %r145, %r144, %p49;
	add.s32 	%r149, %r186, 4;
	ld.global.u32 	%r150, [%rd25+16];
	setp.eq.s32 	%p50, %r6, %r150;
	selp.b32 	%r151, %r149, %r147, %p50;
	setp.eq.s32 	%p51, %r7, %r150;
	selp.b32 	%r152, %r149, %r148, %p51;
	add.s32 	%r153, %r186, 5;
	ld.global.u32 	%r154, [%rd25+20];
	setp.eq.s32 	%p52, %r6, %r154;
	selp.b32 	%r155, %r153, %r151, %p52;
	setp.eq.s32 	%p53, %r7, %r154;
	selp.b32 	%r156, %r153, %r152, %p53;
	add.s32 	%r157, %r186, 6;
	ld.global.u32 	%r158, [%rd25+24];
	setp.eq.s32 	%p54, %r6, %r158;
	selp.b32 	%r159, %r157, %r155, %p54;
	setp.eq.s32 	%p55, %r7, %r158;
	selp.b32 	%r160, %r157, %r156, %p55;
	add.s32 	%r161, %r186, 7;
	ld.global.u32 	%r162, [%rd25+28];
	setp.eq.s32 	%p56, %r6, %r162;
	selp.b32 	%r203, %r161, %r159, %p56;
	setp.eq.s32 	%p57, %r7, %r162;
	selp.b32 	%r204, %r161, %r160, %p57;
	add.s32 	%r186, %r186, 8;
$L__BB2_13:
	setp.eq.s32 	%p58, %r16, 0;
	@%p58 bra 	$L__BB2_19;
	and.b32  	%r25, %r8, 3;
	setp.lt.u32 	%p59, %r16, 4;
	@%p59 bra 	$L__BB2_16;
	mul.wide.u32 	%rd26, %r186, 4;
	add.s64 	%rd27, %rd2, %rd26;
	ld.global.u32 	%r164, [%rd27];
	setp.eq.s32 	%p60, %r6, %r164;
	selp.b32 	%r165, %r186, %r203, %p60;
	setp.eq.s32 	%p61, %r7, %r164;
	selp.b32 	%r166, %r186, %r204, %p61;
	add.s32 	%r167, %r186, 1;
	ld.global.u32 	%r168, [%rd27+4];
	setp.eq.s32 	%p62, %r6, %r168;
	selp.b32 	%r169, %r167, %r165, %p62;
	setp.eq.s32 	%p63, %r7, %r168;
	selp.b32 	%r170, %r167, %r166, %p63;
	add.s32 	%r171, %r186, 2;
	ld.global.u32 	%r172, [%rd27+8];
	setp.eq.s32 	%p64, %r6, %r172;
	selp.b32 	%r173, %r171, %r169, %p64;
	setp.eq.s32 	%p65, %r7, %r172;
	selp.b32 	%r174, %r171, %r170, %p65;
	add.s32 	%r175, %r186, 3;
	ld.global.u32 	%r176, [%rd27+12];
	setp.eq.s32 	%p66, %r6, %r176;
	selp.b32 	%r203, %r175, %r173, %p66;
	setp.eq.s32 	%p67, %r7, %r176;
	selp.b32 	%r204, %r175, %r174, %p67;
	add.s32 	%r186, %r186, 4;
$L__BB2_16:
	setp.eq.s32 	%p68, %r25, 0;
	@%p68 bra 	$L__BB2_19;
	mul.wide.u32 	%rd28, %r186, 4;
	add.s64 	%rd41, %rd2, %rd28;
	neg.s32 	%r199, %r25;
$L__BB2_18:
	.pragma "nounroll";
	ld.global.u32 	%r177, [%rd41];
	setp.eq.s32 	%p69, %r6, %r177;
	selp.b32 	%r203, %r186, %r203, %p69;
	setp.eq.s32 	%p70, %r7, %r177;
	selp.b32 	%r204, %r186, %r204, %p70;
	add.s32 	%r186, %r186, 1;
	add.s64 	%rd41, %rd41, 4;
	add.s32 	%r199, %r199, 1;
	setp.ne.s32 	%p71, %r199, 0;
	@%p71 bra 	$L__BB2_18;
$L__BB2_19:
	setp.ge.u32 	%p72, %r203, %r204;
	mov.u32 	%r211, %r1;
	@%p72 bra 	$L__BB2_27;
	cvta.to.global.u64 	%rd9, %rd12;
	sub.s32 	%r45, %r3, %r2;
	mul.wide.u32 	%rd29, %r203, 4;
	add.s64 	%rd30, %rd2, %rd29;
	ld.global.u32 	%r208, [%rd30];
$L__BB2_21:
	mov.u32 	%r211, %r203;
	add.s32 	%r203, %r211, 1;
	mul.wide.u32 	%rd31, %r211, 4;
	add.s64 	%rd32, %rd2, %rd31;
	ld.global.u32 	%r56, [%rd32+4];
	sub.s32 	%r178, %r56, %r208;
	setp.ne.s32 	%p73, %r45, %r178;
	@%p73 bra 	$L__BB2_26;
	setp.lt.s32 	%p74, %r45, 1;
	@%p74 bra 	$L__BB2_27;
	mov.b32 	%r210, 0;
	bra.uni 	$L__BB2_25;
$L__BB2_24:
	add.s32 	%r210, %r210, 1;
	setp.eq.s32 	%p77, %r210, %r45;
	@%p77 bra 	$L__BB2_27;
$L__BB2_25:
	add.s32 	%r180, %r210, %r2;
	cvt.s64.s32 	%rd33, %r180;
	add.s64 	%rd34, %rd9, %rd33;
	ld.global.u8 	%rs1, [%rd34];
	add.s32 	%r181, %r210, %r208;
	cvt.s64.s32 	%rd35, %r181;
	add.s64 	%rd36, %rd9, %rd35;
	ld.global.u8 	%rs2, [%rd36];
	setp.eq.s16 	%p75, %rs1, %rs2;
	@%p75 bra 	$L__BB2_24;
$L__BB2_26:
	setp.ne.s32 	%p76, %r203, %r204;
	mov.u32 	%r208, %r56;
	mov.u32 	%r211, %r1;
	@%p76 bra 	$L__BB2_21;
$L__BB2_27:
	cvta.to.global.u64 	%rd37, %rd13;
	mul.wide.s32 	%rd38, %r211, 4;
	add.s64 	%rd39, %rd37, %rd38;
	atom.global.add.u32 	%r182, [%rd39], 1;
$L__BB2_28:
	ret;

}


// ===== COMPILED SASS (sm_100) =====

	.target	sm_100

	.elftype	@"ET_EXEC"


//--------------------- .note.nv.tkinfo           --------------------------
	.section	.note.nv.tkinfo,"",@"SHT_NOTE"
	.sectionflags	@"SHF_NOTE_NV_TKINFO"
	.tkinfo
        /*0018*/ 	.word	0x00000002
        /*0030*/ 	.string	""
        /*0030*/ 	.string	"ptxas"
        /*0030*/ 	.string	"Cuda compilation tools, release 13.0, V13.0.88"
        /*0030*/ 	.string	"Build cuda_13.0.r13.0/compiler.36424714_0"
        /*0030*/ 	.string	"-arch sm_100 -m 64 "



//--------------------- .note.nv.cuinfo           --------------------------
	.section	.note.nv.cuinfo,"",@"SHT_NOTE"
	.sectionflags	@"SHF_NOTE_NV_CUINFO"
        /*0018*/ 	.short	0x0002
        /*001a*/ 	.short	0x0064
        /*001c*/ 	.short	0x0082
	.zero		2


//--------------------- .nv.info                  --------------------------
	.section	.nv.info,"",@"SHT_CUDA_INFO"
	.align	4


	//----- nvinfo : EIATTR_REGCOUNT
	.align		4
        /*0000*/ 	.byte	0x04, 0x2f
        /*0002*/ 	.short	(.L_1 - .L_0)
	.align		4
.L_0:
        /*0004*/ 	.word	index@(_Z18assingNumberKernelPiii)
        /*0008*/ 	.word	0x0000000a


	//----- nvinfo : EIATTR_FRAME_SIZE
	.align		4
.L_1:
        /*000c*/ 	.byte	0x04, 0x11
        /*000e*/ 	.short	(.L_3 - .L_2)
	.align		4
.L_2:
        /*0010*/ 	.word	index@(_Z18assingNumberKernelPiii)
        /*0014*/ 	.word	0x00000000


	//----- nvinfo : EIATTR_REGCOUNT
	.align		4
.L_3:
        /*0018*/ 	.byte	0x04, 0x2f
        /*001a*/ 	.short	(.L_5 - .L_4)
	.align		4
.L_4:
        /*001c*/ 	.word	index@(_Z20countFileWordsKernelPciPiS0_)
        /*0020*/ 	.word	0x0000000f


	//----- nvinfo : EIATTR_FRAME_SIZE
	.align		4
.L_5:
        /*0024*/ 	.byte	0x04, 0x11
        /*0026*/ 	.short	(.L_7 - .L_6)
	.align		4
.L_6:
        /*0028*/ 	.word	index@(_Z20countFileWordsKernelPciPiS0_)
        /*002c*/ 	.word	0x00000000


	//----- nvinfo : EIATTR_REGCOUNT
	.align		4
.L_7:
        /*0030*/ 	.byte	0x04, 0x2f
        /*0032*/ 	.short	(.L_9 - .L_8)
	.align		4
.L_8:
        /*0034*/ 	.word	index@(_Z22countFolderWordsKernelPciPiS0_iS0_)
        /*0038*/ 	.word	0x0000001d


	//----- nvinfo : EIATTR_FRAME_SIZE
	.align		4
.L_9:
        /*003c*/ 	.byte	0x04, 0x11
        /*003e*/ 	.short	(.L_11 - .L_10)
	.align		4
.L_10:
        /*0040*/ 	.word	index@(_Z22countFolderWordsKernelPciPiS0_iS0_)
        /*0044*/ 	.word	0x00000000


	//----- nvinfo : EIATTR_MIN_STACK_SIZE
	.align		4
.L_11:
        /*0048*/ 	.byte	0x04, 0x12
        /*004a*/ 	.short	(.L_13 - .L_12)
	.align		4
.L_12:
        /*004c*/ 	.word	index@(_Z22countFolderWordsKernelPciPiS0_iS0_)
        /*0050*/ 	.word	0x00000000


	//----- nvinfo : EIATTR_MIN_STACK_SIZE
	.align		4
.L_13:
        /*0054*/ 	.byte	0x04, 0x12
        /*0056*/ 	.short	(.L_15 - .L_14)
	.align		4
.L_14:
        /*0058*/ 	.word	index@(_Z20countFileWordsKernelPciPiS0_)
        /*005c*/ 	.word	0x00000000


	//----- nvinfo : EIATTR_MIN_STACK_SIZE
	.align		4
.L_15:
        /*0060*/ 	.byte	0x04, 0x12
        /*0062*/ 	.short	(.L_17 - .L_16)
	.align		4
.L_16:
        /*0064*/ 	.word	index@(_Z18assingNumberKernelPiii)
        /*0068*/ 	.word	0x00000000
.L_17:


//--------------------- .nv.compat                --------------------------
	.section	.nv.compat,"",@"SHT_CUDA_COMPAT_INFO"
	.align	4
        /*0000*/ 	.byte	0x02, 0x09, 0x00, 0x00, 0x02, 0x02, 0x01, 0x00, 0x02, 0x05, 0x05, 0x00, 0x03, 0x07, 0x01, 0x01
        /*0010*/ 	.byte	0x02, 0x03, 0x00, 0x00, 0x02, 0x06, 0x01, 0x00, 0x04, 0x0b, 0x08, 0x00, 0x09, 0x00, 0x00, 0x00
        /*0020*/ 	.byte	0x00, 0x00, 0x00, 0x00


//--------------------- .nv.info._Z22countFolderWordsKernelPciPiS0_iS0_ --------------------------
	.section	.nv.info._Z22countFolderWordsKernelPciPiS0_iS0_,"",@"SHT_CUDA_INFO"
	.sectionflags	@""
	.align	4


	//----- nvinfo : EIATTR_CUDA_API_VERSION
	.align		4
        /*0000*/ 	.byte	0x04, 0x37
        /*0002*/ 	.short	(.L_19 - .L_18)
.L_18:
        /*0004*/ 	.word	0x00000082


	//----- nvinfo : EIATTR_KPARAM_INFO
	.align		4
.L_19:
        /*0008*/ 	.byte	0x04, 0x17
        /*000a*/ 	.short	(.L_21 - .L_20)
.L_20:
        /*000c*/ 	.word	0x00000000
        /*0010*/ 	.short	0x0005
        /*0012*/ 	.short	0x0028
        /*0014*/ 	.byte	0x00, 0xf5, 0x21, 0x00


	//----- nvinfo : EIATTR_KPARAM_INFO
	.align		4
.L_21:
        /*0018*/ 	.byte	0x04, 0x17
        /*001a*/ 	.short	(.L_23 - .L_22)
.L_22:
        /*001c*/ 	.word	0x00000000
        /*0020*/ 	.short	0x0004
        /*0022*/ 	.short	0x0020
        /*0024*/ 	.byte	0x00, 0xf0, 0x11, 0x00


	//----- nvinfo : EIATTR_KPARAM_INFO
	.align		4
.L_23:
        /*0028*/ 	.byte	0x04, 0x17
        /*002a*/ 	.short	(.L_25 - .L_24)
.L_24:
        /*002c*/ 	.word	0x00000000
        /*0030*/ 	.short	0x0003
        /*0032*/ 	.short	0x0018
        /*0034*/ 	.byte	0x00, 0xf5, 0x21, 0x00


	//----- nvinfo : EIATTR_KPARAM_INFO
	.align		4
.L_25:
        /*0038*/ 	.byte	0x04, 0x17
        /*003a*/ 	.short	(.L_27 - .L_26)
.L_26:
        /*003c*/ 	.word	0x00000000
        /*0040*/ 	.short	0x0002
        /*0042*/ 	.short	0x0010
        /*0044*/ 	.byte	0x00, 0xf5, 0x21, 0x00


	//----- nvinfo : EIATTR_KPARAM_INFO
	.align		4
.L_27:
        /*0048*/ 	.byte	0x04, 0x17
        /*004a*/ 	.short	(.L_29 - .L_28)
.L_28:
        /*004c*/ 	.word	0x00000000
        /*0050*/ 	.short	0x0001
        /*0052*/ 	.short	0x0008
        /*0054*/ 	.byte	0x00, 0xf0, 0x11, 0x00


	//----- nvinfo : EIATTR_KPARAM_INFO
	.align		4
.L_29:
        /*0058*/ 	.byte	0x04, 0x17
        /*005a*/ 	.short	(.L_31 - .L_30)
.L_30:
        /*005c*/ 	.word	0x00000000
        /*0060*/ 	.short	0x0000
        /*0062*/ 	.short	0x0000
        /*0064*/ 	.byte	0x00, 0xf5, 0x21, 0x00


	//----- nvinfo : EIATTR_SPARSE_MMA_MASK
	.align		4
.L_31:
        /*0068*/ 	.byte	0x03, 0x50
        /*006a*/ 	.short	0x0000


	//----- nvinfo : EIATTR_MAXREG_COUNT
	.align		4
        /*006c*/ 	.byte	0x03, 0x1b
        /*006e*/ 	.short	0x00ff


	//----- nvinfo : EIATTR_MERCURY_ISA_VERSION
	.align		4
        /*0070*/ 	.byte	0x03, 0x5f
        /*0072*/ 	.short	0x0101


	//----- nvinfo : EIATTR_VRC_CTA_INIT_COUNT
	.align		4
        /*0074*/ 	.byte	0x02, 0x4a
	.zero		1
	.zero		1


	//----- nvinfo : EIATTR_EXIT_INSTR_OFFSETS
	.align		4
        /*0078*/ 	.byte	0x04, 0x1c
        /*007a*/ 	.short	(.L_33 - .L_32)


	//   ....[0]....
.L_32:
        /*007c*/ 	.word	0x00000040


	//   ....[1]....
        /*0080*/ 	.word	0x000012e0


	//----- nvinfo : EIATTR_CRS_STACK_SIZE
	.align		4
.L_33:
        /*0084*/ 	.byte	0x04, 0x1e
        /*0086*/ 	.short	(.L_35 - .L_34)
.L_34:
        /*0088*/ 	.word	0x00000000


	//----- nvinfo : EIATTR_CBANK_PARAM_SIZE
	.align		4
.L_35:
        /*008c*/ 	.byte	0x03, 0x19
        /*008e*/ 	.short	0x0030


	//----- nvinfo : EIATTR_PARAM_CBANK
	.align		4
        /*0090*/ 	.byte	0x04, 0x0a
        /*0092*/ 	.short	(.L_37 - .L_36)
	.align		4
.L_36:
        /*0094*/ 	.word	index@(.nv.constant0._Z22countFolderWordsKernelPciPiS0_iS0_)
        /*0098*/ 	.short	0x0380
        /*009a*/ 	.short	0x0030


	//----- nvinfo : EIATTR_SW_WAR
	.align		4
.L_37:
        /*009c*/ 	.byte	0x04, 0x36
        /*009e*/ 	.short	(.L_39 - .L_38)
.L_38:
        /*00a0*/ 	.word	0x00000008
.L_39:


//--------------------- .nv.info._Z20countFileWordsKernelPciPiS0_ --------------------------
	.section	.nv.info._Z20countFileWordsKernelPciPiS0_,"",@"SHT_CUDA_INFO"
	.sectionflags	@""
	.align	4


	//----- nvinfo : EIATTR_CUDA_API_VERSION
	.align		4
        /*0000*/ 	.byte	0x04, 0x37
        /*0002*/ 	.short	(.L_41 - .L_40)
.L_40:
        /*0004*/ 	.word	0x00000082


	//----- nvinfo : EIATTR_KPARAM_INFO
	.align		4
.L_41:
        /*0008*/ 	.byte	0x04, 0x17
        /*000a*/ 	.short	(.L_43 - .L_42)
.L_42:
        /*000c*/ 	.word	0x00000000
        /*0010*/ 	.short	0x0003
        /*0012*/ 	.short	0x0018
        /*0014*/ 	.byte	0x00, 0xf5, 0x21, 0x00


	//----- nvinfo : EIATTR_KPARAM_INFO
	.align		4
.L_43:
        /*0018*/ 	.byte	0x04, 0x17
        /*001a*/ 	.short	(.L_45 - .L_44)
.L_44:
        /*001c*/ 	.word	0x00000000
        /*0020*/ 	.short	0x0002
        /*0022*/ 	.short	0x0010
        /*0024*/ 	.byte	0x00, 0xf5, 0x21, 0x00


	//----- nvinfo : EIATTR_KPARAM_INFO
	.align		4
.L_45:
        /*0028*/ 	.byte	0x04, 0x17
        /*002a*/ 	.short	(.L_47 - .L_46)
.L_46:
        /*002c*/ 	.word	0x00000000
        /*0030*/ 	.short	0x0001
        /*0032*/ 	.short	0x0008
        /*0034*/ 	.byte	0x00, 0xf0, 0x11, 0x00


	//----- nvinfo : EIATTR_KPARAM_INFO
	.align		4
.L_47:
        /*0038*/ 	.byte	0x04, 0x17
        /*003a*/ 	.short	(.L_49 - .L_48)
.L_48:
        /*003c*/ 	.word	0x00000000
        /*0040*/ 	.short	0x0000
        /*0042*/ 	.short	0x0000
        /*0044*/ 	.byte	0x00, 0xf5, 0x21, 0x00


	//----- nvinfo : EIATTR_SPARSE_MMA_MASK
	.align		4
.L_49:
        /*0048*/ 	.byte	0x03, 0x50
        /*004a*/ 	.short	0x0000


	//----- nvinfo : EIATTR_MAXREG_COUNT
	.align		4
        /*004c*/ 	.byte	0x03, 0x1b
        /*004e*/ 	.short	0x00ff


	//----- nvinfo : EIATTR_MERCURY_ISA_VERSION
	.align		4
        /*0050*/ 	.byte	0x03, 0x5f
        /*0052*/ 	.short	0x0101


	//----- nvinfo : EIATTR_VRC_CTA_INIT_COUNT
	.align		4
        /*0054*/ 	.byte	0x02, 0x4a
	.zero		1
	.zero		1


	//----- nvinfo : EIATTR_EXIT_INSTR_OFFSETS
	.align		4
        /*0058*/ 	.byte	0x04, 0x1c
        /*005a*/ 	.short	(.L_51 - .L_50)


	//   ....[0]....
.L_50:
        /*005c*/ 	.word	0x00000040


	//   ....[1]....
        /*0060*/ 	.word	0x00000430


	//----- nvinfo : EIATTR_CRS_STACK_SIZE
	.align		4
.L_51:
        /*0064*/ 	.byte	0x04, 0x1e
        /*0066*/ 	.short	(.L_53 - .L_52)
.L_52:
        /*0068*/ 	.word	0x00000000


	//----- nvinfo : EIATTR_CBANK_PARAM_SIZE
	.align		4
.L_53:
        /*006c*/ 	.byte	0x03, 0x19
        /*006e*/ 	.short	0x0020


	//----- nvinfo : EIATTR_PARAM_CBANK
	.align		4
        /*0070*/ 	.byte	0x04, 0x0a
        /*0072*/ 	.short	(.L_55 - .L_54)
	.align		4
.L_54:
        /*0074*/ 	.word	index@(.nv.constant0._Z20countFileWordsKernelPciPiS0_)
        /*0078*/ 	.short	0x0380
        /*007a*/ 	.short	0x0020


	//----- nvinfo : EIATTR_SW_WAR
	.align		4
.L_55:
        /*007c*/ 	.byte	0x04, 0x36
        /*007e*/ 	.short	(.L_57 - .L_56)
.L_56:
        /*0080*/ 	.word	0x00000008
.L_57:


//--------------------- .nv.info._Z18assingNumberKernelPiii --------------------------
	.section	.nv.info._Z18assingNumberKernelPiii,"",@"SHT_CUDA_INFO"
	.sectionflags	@""
	.align	4


	//----- nvinfo : EIATTR_CUDA_API_VERSION
	.align		4
        /*0000*/ 	.byte	0x04, 0x37
        /*0002*/ 	.short	(.L_59 - .L_58)
.L_58:
        /*0004*/ 	.word	0x00000082


	//----- nvinfo : EIATTR_KPARAM_INFO
	.align		4
.L_59:
        /*0008*/ 	.byte	0x04, 0x17
        /*000a*/ 	.short	(.L_61 - .L_60)
.L_60:
        /*000c*/ 	.word	0x00000000
        /*0010*/ 	.short	0x0002
        /*0012*/ 	.short	0x000c
        /*0014*/ 	.byte	0x00, 0xf0, 0x11, 0x00


	//----- nvinfo : EIATTR_KPARAM_INFO
	.align		4
.L_61:
        /*0018*/ 	.byte	0x04, 0x17
        /*001a*/ 	.short	(.L_63 - .L_62)
.L_62:
        /*001c*/ 	.word	0x00000000
        /*0020*/ 	.short	0x0001
        /*0022*/ 	.short	0x0008
        /*0024*/ 	.byte	0x00, 0xf0, 0x11, 0x00


	//----- nvinfo : EIATTR_KPARAM_INFO
	.align		4
.L_63:
        /*0028*/ 	.byte	0x04, 0x17
        /*002a*/ 	.short	(.L_65 - .L_64)
.L_64:
        /*002c*/ 	.word	0x00000000
        /*0030*/ 	.short	0x0000
        /*0032*/ 	.short	0x0000
        /*0034*/ 	.byte	0x00, 0xf5, 0x21, 0x00


	//----- nvinfo : EIATTR_SPARSE_MMA_MASK
	.align		4
.L_65:
        /*0038*/ 	.byte	0x03, 0x50
        /*003a*/ 	.short	0x0000


	//----- nvinfo : EIATTR_MAXREG_COUNT
	.align		4
        /*003c*/ 	.byte	0x03, 0x1b
        /*003e*/ 	.short	0x00ff


	//----- nvinfo : EIATTR_MERCURY_ISA_VERSION
	.align		4
        /*0040*/ 	.byte	0x03, 0x5f
        /*0042*/ 	.short	0x0101


	//----- nvinfo : EIATTR_VRC_CTA_INIT_COUNT
	.align		4
        /*0044*/ 	.byte	0x02, 0x4a
	.zero		1
	.zero		1


	//----- nvinfo : EIATTR_EXIT_INSTR_OFFSETS
	.align		4
        /*0048*/ 	.byte	0x04, 0x1c
        /*004a*/ 	.short	(.L_67 - .L_66)


	//   ....[0]....
.L_66:
        /*004c*/ 	.word	0x00000040


	//   ....[1]....
        /*0050*/ 	.word	0x000000a0


	//----- nvinfo : EIATTR_CBANK_PARAM_SIZE
	.align		4
.L_67:
        /*0054*/ 	.byte	0x03, 0x19
        /*0056*/ 	.short	0x0010


	//----- nvinfo : EIATTR_PARAM_CBANK
	.align		4
        /*0058*/ 	.byte	0x04, 0x0a
        /*005a*/ 	.short	(.L_69 - .L_68)
	.align		4
.L_68:
        /*005c*/ 	.word	index@(.nv.constant0._Z18assingNumberKernelPiii)
        /*0060*/ 	.short	0x0380
        /*0062*/ 	.short	0x0010


	//----- nvinfo : EIATTR_SW_WAR
	.align		4
.L_69:
        /*0064*/ 	.byte	0x04, 0x36
        /*0066*/ 	.short	(.L_71 - .L_70)
.L_70:
        /*0068*/ 	.word	0x00000008
.L_71:


//--------------------- .nv.callgraph             --------------------------
	.section	.nv.callgraph,"",@"SHT_CUDA_CALLGRAPH"
	.align	4
	.sectionentsize	8
	.align		4
        /*0000*/ 	.word	0x00000000
	.align		4
        /*0004*/ 	.word	0xffffffff
	.align		4
        /*0008*/ 	.word	0x00000000
	.align		4
        /*000c*/ 	.word	0xfffffffe
	.align		4
        /*0010*/ 	.word	0x00000000
	.align		4
        /*0014*/ 	.word	0xfffffffd
	.align		4
        /*0018*/ 	.word	0x00000000
	.align		4
        /*001c*/ 	.word	0xfffffffc


//--------------------- .text._Z22countFolderWordsKernelPciPiS0_iS0_ --------------------------
	.section	.text._Z22countFolderWordsKernelPciPiS0_iS0_,"ax",@progbits
	.align	128
        .global         _Z22countFolderWordsKernelPciPiS0_iS0_
        .type           _Z22countFolderWordsKernelPciPiS0_iS0_,@function
        .size           _Z22countFolderWordsKernelPciPiS0_iS0_,(.L_x_25 - _Z22countFolderWordsKernelPciPiS0_iS0_)
        .other          _Z22countFolderWordsKernelPciPiS0_iS0_,@"STO_CUDA_ENTRY STV_DEFAULT"
_Z22countFolderWordsKernelPciPiS0_iS0_:
.text._Z22countFolderWordsKernelPciPiS0_iS0_:
[----:B------:R-:W-:Y:S01]  /*0000*/  LDC R1, c[0x0][0x37c] ;  /* 0x0000df00ff017b82 */ /* 0x000fe20000000800 */
[----:B------:R-:W0:Y:S01]  /*0010*/  S2R R0, SR_TID.X ;  /* 0x0000000000007919 */ /* 0x000e220000002100 */
[----:B------:R-:W0:Y:S02]  /*0020*/  LDCU UR4, c[0x0][0x388] ;  /* 0x00007100ff0477ac */ /* 0x000e240008000800 */
[----:B0-----:R-:W-:-:S13]  /*0030*/  ISETP.GE.AND P0, PT, R0, UR4, PT ;  /* 0x0000000400007c0c */ /* 0x001fda000bf06270 */
[----:B------:R-:W-:Y:S05]  /*0040*/  @P0 EXIT ;  /* 0x000000000000094d */ /* 0x000fea0003800000 */
[----:B------:R-:W0:Y:S01]  /*0050*/  LDC.64 R2, c[0x0][0x390] ;  /* 0x0000e400ff027b82 */ /* 0x000e220000000a00 */
[----:B------:R-:W1:Y:S01]  /*0060*/  LDCU.64 UR10, c[0x0][0x358] ;  /* 0x00006b00ff0a77ac */ /* 0x000e620008000a00 */
[----:B------:R-:W2:Y:S01]  /*0070*/  LDCU UR4, c[0x0][0x3a0] ;  /* 0x00007400ff0477ac */ /* 0x000ea20008000800 */
[----:B0-----:R-:W-:-:S05]  /*0080*/  IMAD.WIDE.U32 R2, R0, 0x4, R2 ;  /* 0x0000000400027825 */ /* 0x001fca00078e0002 */
[----:B-1----:R0:W5:Y:S04]  /*0090*/  LDG.E R4, desc[UR10][R2.64] ;  /* 0x0000000a02047981 */ /* 0x002168000c1e1900 */
[----:B------:R0:W5:Y:S01]  /*00a0*/  LDG.E R5, desc[UR10][R2.64+0x4] ;  /* 0x0000040a02057981 */ /* 0x000162000c1e1900 */
[----:B--2---:R-:W-:Y:S01]  /*00b0*/  UISETP.GE.AND UP0, UPT, UR4, 0x1, UPT ;  /* 0x000000010400788c */ /* 0x004fe2000bf06270 */
[----:B------:R-:W-:-:S08]  /*00c0*/  CS2R R6, SRZ ;  /* 0x0000000000067805 */ /* 0x000fd0000001ff00 */
[----:B0-----:R-:W-:Y:S05]  /*00d0*/  BRA.U !UP0, `(.L_x_0) ;  /* 0x00000001083c7547 */ /* 0x001fea000b800000 */
[----:B------:R-:W0:Y:S01]  /*00e0*/  LDC.64 R8, c[0x0][0x3a8] ;  /* 0x0000ea00ff087b82 */ /* 0x000e220000000a00 */
[----:B------:R-:W-:Y:S01]  /*00f0*/  BSSY.RECONVERGENT B0, `(.L_x_0) ;  /* 0x000000d000007945 */ /* 0x000fe20003800200 */
[----:B------:R-:W-:Y:S01]  /*0100*/  IMAD.MOV.U32 R11, RZ, RZ, 0x1 ;  /* 0x00000001ff0b7424 */ /* 0x000fe200078e00ff */
[----:B------:R-:W1:Y:S06]  /*0110*/  LDCU UR4, c[0x0][0x3a0] ;  /* 0x00007400ff0477ac */ /* 0x000e6c0008000800 */
.L_x_2:
[----:B0-----:R-:W-:-:S06]  /*0120*/  IMAD.WIDE.U32 R2, R11, 0x4, R8 ;  /* 0x000000040b027825 */ /* 0x001fcc00078e0008 */
[----:B------:R-:W2:Y:S02]  /*0130*/  LDG.E R3, desc[UR10][R2.64] ;  /* 0x0000000a02037981 */ /* 0x000ea4000c1e1900 */
[----:B--2--5:R-:W-:-:S13]  /*0140*/  ISETP.GE.AND P0, PT, R4, R3, PT ;  /* 0x000000030400720c */ /* 0x024fda0003f06270 */
[----:B------:R-:W-:Y:S05]  /*0150*/  @!P0 BRA `(.L_x_1) ;  /* 0x0000000000108947 */ /* 0x000fea0003800000 */
[C---:B-1----:R-:W-:Y:S01]  /*0160*/  ISETP.NE.AND P0, PT, R11.reuse, UR4, PT ;  /* 0x000000040b007c0c */ /* 0x042fe2000bf05270 */
[----:B------:R-:W-:-:S12]  /*0170*/  VIADD R11, R11, 0x1 ;  /* 0x000000010b0b7836 */ /* 0x000fd80000000000 */
[----:B------:R-:W-:Y:S05]  /*0180*/  @P0 BRA `(.L_x_2) ;  /* 0xfffffffc00e40947 */ /* 0x000fea000383ffff */
[----:B------:R-:W-:Y:S05]  /*0190*/  BRA `(.L_x_3) ;  /* 0x0000000000087947 */ /* 0x000fea0003800000 */
.L_x_1:
[----:B------:R-:W-:-:S05]  /*01a0*/  VIADD R6, R11, 0xffffffff ;  /* 0xffffffff0b067836 */ /* 0x000fca0000000000 */
[----:B------:R-:W-:-:S07]  /*01b0*/  SHF.R.S32.HI R7, RZ, 0x1f, R6 ;  /* 0x0000001fff077819 */ /* 0x000fce0000011406 */
.L_x_3:
[----:B-1----:R-:W-:Y:S05]  /*01c0*/  BSYNC.RECONVERGENT B0 ;  /* 0x0000000000007941 */ /* 0x002fea0003800200 */
.L_x_0:
[----:B------:R-:W0:Y:S01]  /*01d0*/  LDCU UR6, c[0x0][0x388] ;  /* 0x00007100ff0677ac */ /* 0x000e220008000800 */
[----:B------:R-:W-:Y:S02]  /*01e0*/  IMAD.MOV.U32 R9, RZ, RZ, 0x1 ;  /* 0x00000001ff097424 */ /* 0x000fe400078e00ff */
[----:B------:R-:W-:Y:S01]  /*01f0*/  IMAD.MOV.U32 R11, RZ, RZ, RZ ;  /* 0x000000ffff0b7224 */ /* 0x000fe200078e00ff */
[----:B0-----:R-:W-:-:S09]  /*0200*/  UISETP.GE.AND UP0, UPT, UR6, URZ, UPT ;  /* 0x000000ff0600728c */ /* 0x001fd2000bf06270 */
[----:B------:R-:W-:Y:S05]  /*0210*/  BRA.U !UP0, `(.L_x_4) ;  /* 0x0000000d084c7547 */ /* 0x000fea000b800000 */
[----:B------:R-:W0:Y:S02]  /*0220*/  LDCU.64 UR4, c[0x0][0x3a8] ;  /* 0x00007500ff0477ac */ /* 0x000e240008000a00 */
[----:B0-----:R-:W-:-:S04]  /*0230*/  LEA R2, P0, R6, UR4, 0x2 ;  /* 0x0000000406027c11 */ /* 0x001fc8000f8010ff */
[----:B------:R-:W-:-:S05]  /*0240*/  LEA.HI.X R3, R6, UR5, R7, 0x2, P0 ;  /* 0x0000000506037c11 */ /* 0x000fca00080f1407 */
[----:B------:R0:W5:Y:S04]  /*0250*/  LDG.E R7, desc[UR10][R2.64] ;  /* 0x0000000a02077981 */ /* 0x000168000c1e1900 */
[----:B------:R0:W5:Y:S01]  /*0260*/  LDG.E R8, desc[UR10][R2.64+0x4] ;  /* 0x0000040a02087981 */ /* 0x000162000c1e1900 */
[----:B------:R-:W-:Y:S01]  /*0270*/  UISETP.GE.U32.AND UP1, UPT, UR6, 0xf, UPT ;  /* 0x0000000f0600788c */ /* 0x000fe2000bf26070 */
[----:B------:R-:W-:Y:S01]  /*0280*/  IMAD.MOV.U32 R9, RZ, RZ, 0x1 ;  /* 0x00000001ff097424 */ /* 0x000fe200078e00ff */
[----:B------:R-:W-:Y:S01]  /*0290*/  UIADD3 UR4, UPT, UPT, UR6, 0x1, URZ ;  /* 0x0000000106047890 */ /* 0x000fe2000fffe0ff */
[----:B------:R-:W-:Y:S02]  /*02a0*/  IMAD.MOV.U32 R6, RZ, RZ, RZ ;  /* 0x000000ffff067224 */ /* 0x000fe400078e00ff */
[----:B------:R-:W-:Y:S01]  /*02b0*/  IMAD.MOV.U32 R11, RZ, RZ, RZ ;  /* 0x000000ffff0b7224 */ /* 0x000fe200078e00ff */
[----:B------:R-:W-:-:S04]  /*02c0*/  ULOP3.LUT UR8, UR4, 0xf, URZ, 0xc0, !UPT ;  /* 0x0000000f04087892 */ /* 0x000fc8000f8ec0ff */
[----:B------:R-:W-:Y:S01]  /*02d0*/  UISETP.NE.AND UP0, UPT, UR8, URZ, UPT ;  /* 0x000000ff0800728c */ /* 0x000fe2000bf05270 */
[----:B0-----:R-:W-:Y:S10]  /*02e0*/  BRA.U !UP1, `(.L_x_5) ;  /* 0x0000000509947547 */ /* 0x001ff4000b800000 */
[----:B------:R-:W0:Y:S01]  /*02f0*/  LDCU.64 UR6, c[0x0][0x390] ;  /* 0x00007200ff0677ac */ /* 0x000e220008000a00 */
[----:B------:R-:W-:Y:S01]  /*0300*/  IMAD.MOV.U32 R9, RZ, RZ, 0x1 ;  /* 0x00000001ff097424 */ /* 0x000fe200078e00ff */
[----:B------:R-:W-:Y:S01]  /*0310*/  CS2R R10, SRZ ;  /* 0x00000000000a7805 */ /* 0x000fe2000001ff00 */
[----:B------:R-:W-:-:S06]  /*0320*/  ULOP3.LUT UR9, UR4, 0xfffffff0, URZ, 0xc0, !UPT ;  /* 0xfffffff004097892 */ /* 0x000fcc000f8ec0ff */
[----:B------:R-:W-:Y:S01]  /*0330*/  IMAD.U32 R6, RZ, RZ, UR9 ;  /* 0x00000009ff067e24 */ /* 0x000fe2000f8e00ff */
[----:B0-----:R-:W-:-:S04]  /*0340*/  UIADD3 UR5, UP1, UPT, UR6, 0x20, URZ ;  /* 0x0000002006057890 */ /* 0x001fc8000ff3e0ff */
[----:B------:R-:W-:Y:S02]  /*0350*/  UIADD3.X UR6, UPT, UPT, URZ, UR7, URZ, UP1, !UPT ;  /* 0x00000007ff067290 */ /* 0x000fe40008ffe4ff */
[----:B------:R-:W-:-:S04]  /*0360*/  IMAD.U32 R2, RZ, RZ, UR5 ;  /* 0x00000005ff027e24 */ /* 0x000fc8000f8e00ff */
[----:B------:R-:W-:-:S07]  /*0370*/  IMAD.U32 R3, RZ, RZ, UR6 ;  /* 0x00000006ff037e24 */ /* 0x000fce000f8e00ff */
.L_x_6:
[----:B------:R-:W2:Y:S04]  /*0380*/  LDG.E R23, desc[UR10][R2.64+-0x20] ;  /* 0xffffe00a02177981 */ /* 0x000ea8000c1e1900 */
[----:B------:R-:W3:Y:S04]  /*0390*/  LDG.E R26, desc[UR10][R2.64+-0x1c] ;  /* 0xffffe40a021a7981 */ /* 0x000ee8000c1e1900 */
[----:B------:R-:W4:Y:S04]  /*03a0*/  LDG.E R24, desc[UR10][R2.64+-0x14] ;  /* 0xffffec0a02187981 */ /* 0x000f28000c1e1900 */
        /* <DEDUP_REMOVED lines=11> */
[----:B------:R-:W4:Y:S01]  /*0460*/  LDG.E R12, desc[UR10][R2.64+0x18] ;  /* 0x0000180a020c7981 */ /* 0x000f22000c1e1900 */
[----:B--2--5:R-:W-:-:S02]  /*0470*/  ISETP.NE.AND P0, PT, R7, R23, PT ;  /* 0x000000170700720c */ /* 0x024fc40003f05270 */
[C---:B------:R-:W-:Y:S02]  /*0480*/  ISETP.NE.AND P1, PT, R8.reuse, R23, PT ;  /* 0x000000170800720c */ /* 0x040fe40003f25270 */
[----:B------:R0:W2:Y:S01]  /*0490*/  LDG.E R23, desc[UR10][R2.64+0x1c] ;  /* 0x00001c0a02177981 */ /* 0x0000a2000c1e1900 */
[-C--:B---3--:R-:W-:Y:S02]  /*04a0*/  ISETP.NE.AND P3, PT, R8, R26.reuse, PT ;  /* 0x0000001a0800720c */ /* 0x088fe40003f65270 */
[C---:B------:R-:W-:Y:S02]  /*04b0*/  ISETP.NE.AND P2, PT, R7.reuse, R26, PT ;  /* 0x0000001a0700720c */ /* 0x040fe40003f45270 */
[C---:B------:R-:W-:Y:S01]  /*04c0*/  SEL R26, R10.reuse, R11, !P0 ;  /* 0x0000000b0a1a7207 */ /* 0x040fe20004000000 */
[----:B------:R-:W-:Y:S01]  /*04d0*/  VIADD R11, R10, 0x1 ;  /* 0x000000010a0b7836 */ /* 0x000fe20000000000 */
[----:B----4-:R-:W-:-:S04]  /*04e0*/  ISETP.NE.AND P0, PT, R7, R25, PT ;  /* 0x000000190700720c */ /* 0x010fc80003f05270 */
[----:B------:R-:W-:-:S03]  /*04f0*/  SEL R26, R11, R26, !P2 ;  /* 0x0000001a0b1a7207 */ /* 0x000fc60005000000 */
[----:B------:R-:W-:Y:S02]  /*0500*/  @P3 SEL R11, R10, R9, !P1 ;  /* 0x000000090a0b3207 */ /* 0x000fe40004800000 */
[CC--:B------:R-:W-:Y:S02]  /*0510*/  ISETP.NE.AND P3, PT, R8.reuse, R24.reuse, PT ;  /* 0x000000180800720c */ /* 0x0c0fe40003f65270 */
[----:B------:R-:W-:Y:S01]  /*0520*/  ISETP.NE.AND P1, PT, R8, R25, PT ;  /* 0x000000190800720c */ /* 0x000fe20003f25270 */
[C---:B------:R-:W-:Y:S01]  /*0530*/  VIADD R25, R10.reuse, 0x2 ;  /* 0x000000020a197836 */ /* 0x040fe20000000000 */
[----:B------:R-:W-:Y:S01]  /*0540*/  ISETP.NE.AND P2, PT, R7, R24, PT ;  /* 0x000000180700720c */ /* 0x000fe20003f45270 */
[----:B------:R-:W-:-:S03]  /*0550*/  VIADD R9, R10, 0x3 ;  /* 0x000000030a097836 */ /* 0x000fc60000000000 */
[----:B------:R-:W-:Y:S02]  /*0560*/  SEL R26, R25, R26, !P0 ;  /* 0x0000001a191a7207 */ /* 0x000fe40004000000 */
[----:B------:R-:W-:Y:S01]  /*0570*/  ISETP.NE.AND P0, PT, R8, R22, PT ;  /* 0x000000160800720c */ /* 0x000fe20003f05270 */
[C---:B------:R-:W-:Y:S01]  /*0580*/  VIADD R24, R10.reuse, 0x4 ;  /* 0x000000040a187836 */ /* 0x040fe20000000000 */
[----:B------:R-:W-:Y:S02]  /*0590*/  SEL R26, R9, R26, !P2 ;  /* 0x0000001a091a7207 */ /* 0x000fe40005000000 */
[----:B------:R-:W-:Y:S02]  /*05a0*/  ISETP.NE.AND P2, PT, R7, R19, PT ;  /* 0x000000130700720c */ /* 0x000fe40003f45270 */
[----:B------:R-:W-:Y:S01]  /*05b0*/  @P3 SEL R9, R25, R11, !P1 ;  /* 0x0000000b19093207 */ /* 0x000fe20004800000 */
[----:B------:R-:W-:Y:S01]  /*05c0*/  VIADD R11, R10, 0x5 ;  /* 0x000000050a0b7836 */ /* 0x000fe20000000000 */
[----:B------:R-:W-:-:S02]  /*05d0*/  ISETP.NE.AND P3, PT, R7, R22, PT ;  /* 0x000000160700720c */ /* 0x000fc40003f65270 */
[----:B------:R-:W-:Y:S02]  /*05e0*/  ISETP.NE.AND P1, PT, R8, R21, PT ;  /* 0x000000150800720c */ /* 0x000fe40003f25270 */
[----:B------:R-:W-:Y:S02]  /*05f0*/  SEL R26, R24, R26, !P2 ;  /* 0x0000001a181a7207 */ /* 0x000fe40005000000 */
[----:B------:R-:W-:Y:S01]  /*0600*/  ISETP.NE.AND P2, PT, R8, R19, PT ;  /* 0x000000130800720c */ /* 0x000fe20003f45270 */
[----:B------:R-:W-:Y:S01]  /*0610*/  VIADD R19, R10, 0x6 ;  /* 0x000000060a137836 */ /* 0x000fe20000000000 */
[----:B------:R-:W-:Y:S02]  /*0620*/  ISETP.NE.AND P4, PT, R7, R20, PT ;  /* 0x000000140700720c */ /* 0x000fe40003f85270 */
[----:B------:R-:W-:Y:S02]  /*0630*/  SEL R26, R11, R26, !P3 ;  /* 0x0000001a0b1a7207 */ /* 0x000fe40005800000 */
[----:B------:R-:W-:Y:S01]  /*0640*/  @P0 SEL R11, R24, R9, !P2 ;  /* 0x00000009180b0207 */ /* 0x000fe20005000000 */
[----:B------:R-:W-:Y:S01]  /*0650*/  VIADD R9, R10, 0x7 ;  /* 0x000000070a097836 */ /* 0x000fe20000000000 */
[----:B------:R-:W-:-:S02]  /*0660*/  ISETP.NE.AND P3, PT, R7, R21, PT ;  /* 0x000000150700720c */ /* 0x000fc40003f65270 */
[----:B------:R-:W-:Y:S02]  /*0670*/  SEL R26, R19, R26, !P4 ;  /* 0x0000001a131a7207 */ /* 0x000fe40006000000 */
[C---:B------:R-:W-:Y:S02]  /*0680*/  ISETP.NE.AND P2, PT, R8.reuse, R20, PT ;  /* 0x000000140800720c */ /* 0x040fe40003f45270 */
[----:B------:R-:W-:Y:S02]  /*0690*/  ISETP.NE.AND P0, PT, R8, R18, PT ;  /* 0x000000120800720c */ /* 0x000fe40003f05270 */
[----:B------:R-:W-:Y:S02]  /*06a0*/  SEL R26, R9, R26, !P3 ;  /* 0x0000001a091a7207 */ /* 0x000fe40005800000 */
[----:B------:R-:W-:Y:S01]  /*06b0*/  @P1 SEL R9, R19, R11, !P2 ;  /* 0x0000000b13091207 */ /* 0x000fe20005000000 */
[C---:B------:R-:W-:Y:S01]  /*06c0*/  VIADD R11, R10.reuse, 0x8 ;  /* 0x000000080a0b7836 */ /* 0x040fe20000000000 */
[C---:B------:R-:W-:Y:S01]  /*06d0*/  ISETP.NE.AND P2, PT, R7.reuse, R15, PT ;  /* 0x0000000f0700720c */ /* 0x040fe20003f45270 */
[----:B------:R-:W-:Y:S01]  /*06e0*/  VIADD R19, R10, 0x9 ;  /* 0x000000090a137836 */ /* 0x000fe20000000000 */
[----:B------:R-:W-:-:S02]  /*06f0*/  ISETP.NE.AND P3, PT, R7, R18, PT ;  /* 0x000000120700720c */ /* 0x000fc40003f65270 */
[C---:B------:R-:W-:Y:S02]  /*0700*/  ISETP.NE.AND P1, PT, R8.reuse, R17, PT ;  /* 0x000000110800720c */ /* 0x040fe40003f25270 */
[----:B------:R-:W-:Y:S02]  /*0710*/  SEL R26, R11, R26, !P2 ;  /* 0x0000001a0b1a7207 */ /* 0x000fe40005000000 */
[----:B------:R-:W-:Y:S01]  /*0720*/  ISETP.NE.AND P2, PT, R8, R15, PT ;  /* 0x0000000f0800720c */ /* 0x000fe20003f45270 */
[C---:B------:R-:W-:Y:S01]  /*0730*/  VIADD R15, R10.reuse, 0xa ;  /* 0x0000000a0a0f7836 */ /* 0x040fe20000000000 */
[----:B------:R-:W-:Y:S02]  /*0740*/  ISETP.NE.AND P4, PT, R7, R16, PT ;  /* 0x000000100700720c */ /* 0x000fe40003f85270 */
[----:B------:R-:W-:Y:S02]  /*0750*/  SEL R26, R19, R26, !P3 ;  /* 0x0000001a131a7207 */ /* 0x000fe40005800000 */
[----:B------:R-:W-:Y:S01]  /*0760*/  @P0 SEL R19, R11, R9, !P2 ;  /* 0x000000090b130207 */ /* 0x000fe20005000000 */
[----:B------:R-:W-:Y:S01]  /*0770*/  VIADD R11, R10, 0xb ;  /* 0x0000000b0a0b7836 */ /* 0x000fe20000000000 */
[----:B------:R-:W-:-:S02]  /*0780*/  ISETP.NE.AND P2, PT, R7, R17, PT ;  /* 0x000000110700720c */ /* 0x000fc40003f45270 */
[----:B------:R-:W-:Y:S02]  /*0790*/  SEL R26, R15, R26, !P4 ;  /* 0x0000001a0f1a7207 */ /* 0x000fe40006000000 */
[C---:B------:R-:W-:Y:S02]  /*07a0*/  ISETP.NE.AND P0, PT, R8.reuse, R16, PT ;  /* 0x000000100800720c */ /* 0x040fe40003f05270 */
[----:B------:R-:W-:Y:S02]  /*07b0*/  SEL R26, R11, R26, !P2 ;  /* 0x0000001a0b1a7207 */ /* 0x000fe40005000000 */
[----:B------:R-:W-:Y:S02]  /*07c0*/  @P1 SEL R11, R15, R19, !P0 ;  /* 0x000000130f0b1207 */ /* 0x000fe40004000000 */
[CC--:B------:R-:W-:Y:S02]  /*07d0*/  ISETP.NE.AND P5, PT, R7.reuse, R13.reuse, PT ;  /* 0x0000000d0700720c */ /* 0x0c0fe40003fa5270 */
[----:B------:R-:W-:Y:S01]  /*07e0*/  ISETP.NE.AND P1, PT, R8, R13, PT ;  /* 0x0000000d0800720c */ /* 0x000fe20003f25270 */
[C---:B------:R-:W-:Y:S01]  /*07f0*/  VIADD R13, R10.reuse, 0xc ;  /* 0x0000000c0a0d7836 */ /* 0x040fe20000000000 */
[C---:B------:R-:W-:Y:S01]  /*0800*/  ISETP.NE.AND P4, PT, R7.reuse, R14, PT ;  /* 0x0000000e0700720c */ /* 0x040fe20003f85270 */
[----:B------:R-:W-:Y:S01]  /*0810*/  VIADD R15, R10, 0xd ;  /* 0x0000000d0a0f7836 */ /* 0x000fe20000000000 */
[----:B------:R-:W-:-:S02]  /*0820*/  ISETP.NE.AND P2, PT, R7, R12, PT ;  /* 0x0000000c0700720c */ /* 0x000fc40003f45270 */
[----:B------:R-:W-:Y:S01]  /*0830*/  SEL R26, R13, R26, !P4 ;  /* 0x0000001a0d1a7207 */ /* 0x000fe20006000000 */
[----:B------:R-:W-:Y:S01]  /*0840*/  VIADD R9, R10, 0xf ;  /* 0x0000000f0a097836 */ /* 0x000fe20000000000 */
[----:B------:R-:W-:Y:S01]  /*0850*/  ISETP.NE.AND P3, PT, R8, R12, PT ;  /* 0x0000000c0800720c */ /* 0x000fe20003f65270 */
[C---:B------:R-:W-:Y:S01]  /*0860*/  VIADD R12, R10.reuse, 0xe ;  /* 0x0000000e0a0c7836 */ /* 0x040fe20000000000 */
[----:B------:R-:W-:Y:S01]  /*0870*/  SEL R26, R15, R26, !P5 ;  /* 0x0000001a0f1a7207 */ /* 0x000fe20006800000 */
[----:B------:R-:W-:-:S03]  /*0880*/  VIADD R10, R10, 0x10 ;  /* 0x000000100a0a7836 */ /* 0x000fc60000000000 */
[----:B------:R-:W-:Y:S02]  /*0890*/  SEL R26, R12, R26, !P2 ;  /* 0x0000001a0c1a7207 */ /* 0x000fe40005000000 */
[----:B------:R-:W-:Y:S02]  /*08a0*/  ISETP.NE.AND P2, PT, R10, R6, PT ;  /* 0x000000060a00720c */ /* 0x000fe40003f45270 */
[----:B------:R-:W-:Y:S02]  /*08b0*/  ISETP.NE.AND P0, PT, R8, R14, PT ;  /* 0x0000000e0800720c */ /* 0x000fe40003f05270 */
[----:B0-----:R-:W-:Y:S02]  /*08c0*/  IADD3 R2, P6, PT, R2, 0x40, RZ ;  /* 0x0000004002027810 */ /* 0x001fe40007fde0ff */
[----:B------:R-:W-:-:S03]  /*08d0*/  @P1 SEL R15, R13, R11, !P0 ;  /* 0x0000000b0d0f1207 */ /* 0x000fc60004000000 */
[----:B------:R-:W-:Y:S01]  /*08e0*/  IMAD.X R3, RZ, RZ, R3, P6 ;  /* 0x000000ffff037224 */ /* 0x000fe200030e0603 */
[-C--:B--2---:R-:W-:Y:S02]  /*08f0*/  ISETP.NE.AND P4, PT, R8, R23.reuse, PT ;  /* 0x000000170800720c */ /* 0x084fe40003f85270 */
[----:B------:R-:W-:-:S04]  /*0900*/  ISETP.NE.AND P5, PT, R7, R23, PT ;  /* 0x000000170700720c */ /* 0x000fc80003fa5270 */
[----:B------:R-:W-:-:S07]  /*0910*/  SEL R11, R9, R26, !P5 ;  /* 0x0000001a090b7207 */ /* 0x000fce0006800000 */
[----:B------:R-:W-:Y:S01]  /*0920*/  @P4 SEL R9, R12, R15, !P3 ;  /* 0x0000000f0c094207 */ /* 0x000fe20005800000 */
[----:B------:R-:W-:Y:S06]  /*0930*/  @P2 BRA `(.L_x_6) ;  /* 0xfffffff800902947 */ /* 0x000fec000383ffff */
.L_x_5:
[----:B------:R-:W-:Y:S05]  /*0940*/  BRA.U !UP0, `(.L_x_4) ;  /* 0x0000000508807547 */ /* 0x000fea000b800000 */
[----:B------:R-:W-:Y:S02]  /*0950*/  UISETP.GE.U32.AND UP0, UPT, UR8, 0x8, UPT ;  /* 0x000000080800788c */ /* 0x000fe4000bf06070 */
[----:B------:R-:W-:-:S04]  /*0960*/  ULOP3.LUT UR5, UR4, 0x7, URZ, 0xc0, !UPT ;  /* 0x0000000704057892 */ /* 0x000fc8000f8ec0ff */
[----:B------:R-:W-:-:S03]  /*0970*/  UISETP.NE.AND UP1, UPT, UR5, URZ, UPT ;  /* 0x000000ff0500728c */ /* 0x000fc6000bf25270 */
[----:B------:R-:W-:Y:S08]  /*0980*/  BRA.U !UP0, `(.L_x_7) ;  /* 0x0000000108b87547 */ /* 0x000ff0000b800000 */
[----:B------:R-:W0:Y:S02]  /*0990*/  LDC.64 R2, c[0x0][0x390] ;  /* 0x0000e400ff027b82 */ /* 0x000e240000000a00 */
[----:B0-----:R-:W-:-:S05]  /*09a0*/  IMAD.WIDE.U32 R2, R6, 0x4, R2 ;  /* 0x0000000406027825 */ /* 0x001fca00078e0002 */
[----:B------:R-:W2:Y:S04]  /*09b0*/  LDG.E R13, desc[UR10][R2.64+0x4] ;  /* 0x0000040a020d7981 */ /* 0x000ea8000c1e1900 */
[----:B------:R-:W3:Y:S04]  /*09c0*/  LDG.E R12, desc[UR10][R2.64] ;  /* 0x0000000a020c7981 */ /* 0x000ee8000c1e1900 */
[----:B------:R-:W4:Y:S04]  /*09d0*/  LDG.E R16, desc[UR10][R2.64+0xc] ;  /* 0x00000c0a02107981 */ /* 0x000f28000c1e1900 */
[----:B------:R-:W4:Y:S04]  /*09e0*/  LDG.E R15, desc[UR10][R2.64+0x8] ;  /* 0x0000080a020f7981 */ /* 0x000f28000c1e1900 */
[----:B------:R-:W4:Y:S04]  /*09f0*/  LDG.E R17, desc[UR10][R2.64+0x10] ;  /* 0x0000100a02117981 */ /* 0x000f28000c1e1900 */
[----:B------:R-:W4:Y:S04]  /*0a00*/  LDG.E R18, desc[UR10][R2.64+0x14] ;  /* 0x0000140a02127981 */ /* 0x000f28000c1e1900 */
[----:B------:R-:W4:Y:S04]  /*0a10*/  LDG.E R10, desc[UR10][R2.64+0x1c] ;  /* 0x00001c0a020a7981 */ /* 0x000f28000c1e1900 */
[----:B------:R0:W4:Y:S01]  /*0a20*/  LDG.E R19, desc[UR10][R2.64+0x18] ;  /* 0x0000180a02137981 */ /* 0x000122000c1e1900 */
[----:B------:R-:W-:-:S02]  /*0a30*/  VIADD R14, R6, 0x1 ;  /* 0x00000001060e7836 */ /* 0x000fc40000000000 */
[C---:B0-----:R-:W-:Y:S02]  /*0a40*/  VIADD R2, R6.reuse, 0x3 ;  /* 0x0000000306027836 */ /* 0x041fe40000000000 */
[----:B------:R-:W-:Y:S01]  /*0a50*/  VIADD R3, R6, 0x4 ;  /* 0x0000000406037836 */ /* 0x000fe20000000000 */
[-C--:B--2--5:R-:W-:Y:S02]  /*0a60*/  ISETP.NE.AND P3, PT, R8, R13.reuse, PT ;  /* 0x0000000d0800720c */ /* 0x0a4fe40003f65270 */
[C---:B------:R-:W-:Y:S01]  /*0a70*/  ISETP.NE.AND P2, PT, R7.reuse, R13, PT ;  /* 0x0000000d0700720c */ /* 0x040fe20003f45270 */
[----:B------:R-:W-:Y:S01]  /*0a80*/  VIADD R13, R6, 0x6 ;  /* 0x00000006060d7836 */ /* 0x000fe20000000000 */
[----:B---3--:R-:W-:Y:S02]  /*0a90*/  ISETP.NE.AND P1, PT, R7, R12, PT ;  /* 0x0000000c0700720c */ /* 0x008fe40003f25270 */
[----:B----4-:R-:W-:Y:S02]  /*0aa0*/  ISETP.NE.AND P0, PT, R8, R16, PT ;  /* 0x000000100800720c */ /* 0x010fe40003f05270 */
[----:B------:R-:W-:-:S02]  /*0ab0*/  SEL R11, R6, R11, !P1 ;  /* 0x0000000b060b7207 */ /* 0x000fc40004800000 */
[----:B------:R-:W-:Y:S01]  /*0ac0*/  ISETP.NE.AND P1, PT, R8, R12, PT ;  /* 0x0000000c0800720c */ /* 0x000fe20003f25270 */
[----:B------:R-:W-:Y:S01]  /*0ad0*/  VIADD R12, R6, 0x2 ;  /* 0x00000002060c7836 */ /* 0x000fe20000000000 */
[C---:B------:R-:W-:Y:S02]  /*0ae0*/  ISETP.NE.AND P4, PT, R7.reuse, R15, PT ;  /* 0x0000000f0700720c */ /* 0x040fe40003f85270 */
[----:B------:R-:W-:Y:S02]  /*0af0*/  SEL R11, R14, R11, !P2 ;  /* 0x0000000b0e0b7207 */ /* 0x000fe40005000000 */
[C---:B------:R-:W-:Y:S01]  /*0b00*/  @P3 SEL R14, R6.reuse, R9, !P1 ;  /* 0x00000009060e3207 */ /* 0x040fe20004800000 */
[----:B------:R-:W-:Y:S01]  /*0b10*/  VIADD R9, R6, 0x7 ;  /* 0x0000000706097836 */ /* 0x000fe20000000000 */
[----:B------:R-:W-:Y:S02]  /*0b20*/  ISETP.NE.AND P2, PT, R7, R16, PT ;  /* 0x000000100700720c */ /* 0x000fe40003f45270 */
[----:B------:R-:W-:-:S02]  /*0b30*/  SEL R11, R12, R11, !P4 ;  /* 0x0000000b0c0b7207 */ /* 0x000fc40006000000 */
[----:B------:R-:W-:Y:S02]  /*0b40*/  ISETP.NE.AND P1, PT, R8, R15, PT ;  /* 0x0000000f0800720c */ /* 0x000fe40003f25270 */
[----:B------:R-:W-:Y:S02]  /*0b50*/  SEL R11, R2, R11, !P2 ;  /* 0x0000000b020b7207 */ /* 0x000fe40005000000 */
[----:B------:R-:W-:Y:S01]  /*0b60*/  @P0 SEL R2, R12, R14, !P1 ;  /* 0x0000000e0c020207 */ /* 0x000fe20004800000 */
[C---:B------:R-:W-:Y:S01]  /*0b70*/  VIADD R12, R6.reuse, 0x5 ;  /* 0x00000005060c7836 */ /* 0x040fe20000000000 */
[C---:B------:R-:W-:Y:S01]  /*0b80*/  ISETP.NE.AND P2, PT, R7.reuse, R17, PT ;  /* 0x000000110700720c */ /* 0x040fe20003f45270 */
[----:B------:R-:W-:Y:S01]  /*0b90*/  VIADD R6, R6, 0x8 ;  /* 0x0000000806067836 */ /* 0x000fe20000000000 */
[-C--:B------:R-:W-:Y:S02]  /*0ba0*/  ISETP.NE.AND P1, PT, R8, R18.reuse, PT ;  /* 0x000000120800720c */ /* 0x080fe40003f25270 */
[----:B------:R-:W-:-:S02]  /*0bb0*/  ISETP.NE.AND P3, PT, R7, R18, PT ;  /* 0x000000120700720c */ /* 0x000fc40003f65270 */
[-C--:B------:R-:W-:Y:S02]  /*0bc0*/  ISETP.NE.AND P0, PT, R8, R10.reuse, PT ;  /* 0x0000000a0800720c */ /* 0x080fe40003f05270 */
[----:B------:R-:W-:Y:S02]  /*0bd0*/  SEL R11, R3, R11, !P2 ;  /* 0x0000000b030b7207 */ /* 0x000fe40005000000 */
[C---:B------:R-:W-:Y:S02]  /*0be0*/  ISETP.NE.AND P4, PT, R7.reuse, R19, PT ;  /* 0x000000130700720c */ /* 0x040fe40003f85270 */
[----:B------:R-:W-:Y:S02]  /*0bf0*/  SEL R11, R12, R11, !P3 ;  /* 0x0000000b0c0b7207 */ /* 0x000fe40005800000 */
[----:B------:R-:W-:Y:S02]  /*0c00*/  ISETP.NE.AND P2, PT, R8, R17, PT ;  /* 0x000000110800720c */ /* 0x000fe40003f45270 */
[----:B------:R-:W-:-:S02]  /*0c10*/  ISETP.NE.AND P5, PT, R7, R10, PT ;  /* 0x0000000a0700720c */ /* 0x000fc40003fa5270 */
[----:B------:R-:W-:Y:S02]  /*0c20*/  SEL R10, R13, R11, !P4 ;  /* 0x0000000b0d0a7207 */ /* 0x000fe40006000000 */
[----:B------:R-:W-:Y:S02]  /*0c30*/  ISETP.NE.AND P3, PT, R8, R19, PT ;  /* 0x000000130800720c */ /* 0x000fe40003f65270 */
[----:B------:R-:W-:Y:S02]  /*0c40*/  @P1 SEL R12, R3, R2, !P2 ;  /* 0x00000002030c1207 */ /* 0x000fe40005000000 */
[----:B------:R-:W-:Y:S02]  /*0c50*/  SEL R11, R9, R10, !P5 ;  /* 0x0000000a090b7207 */ /* 0x000fe40006800000 */
[----:B------:R-:W-:-:S07]  /*0c60*/  @P0 SEL R9, R13, R12, !P3 ;  /* 0x0000000c0d090207 */ /* 0x000fce0005800000 */
.L_x_7:
        /* <DEDUP_REMOVED lines=10> */
[----:B------:R-:W4:Y:S01]  /*0d10*/  LDG.E R13, desc[UR10][R2.64+0x8] ;  /* 0x0000080a020d7981 */ /* 0x000f22000c1e1900 */
[----:B--2--5:R-:W-:-:S02]  /*0d20*/  ISETP.NE.AND P3, PT, R8, R12, PT ;  /* 0x0000000c0800720c */ /* 0x024fc40003f65270 */
[C---:B------:R-:W-:Y:S01]  /*0d30*/  ISETP.NE.AND P2, PT, R7.reuse, R12, PT ;  /* 0x0000000c0700720c */ /* 0x040fe20003f45270 */
[----:B------:R-:W-:Y:S01]  /*0d40*/  VIADD R12, R6, 0x2 ;  /* 0x00000002060c7836 */ /* 0x000fe20000000000 */
[CC--:B---3--:R-:W-:Y:S02]  /*0d50*/  ISETP.NE.AND P0, PT, R7.reuse, R10.reuse, PT ;  /* 0x0000000a0700720c */ /* 0x0c8fe40003f05270 */
[----:B------:R-:W-:Y:S01]  /*0d60*/  ISETP.NE.AND P1, PT, R8, R10, PT ;  /* 0x0000000a0800720c */ /* 0x000fe20003f25270 */
[C---:B------:R-:W-:Y:S01]  /*0d70*/  VIADD R10, R6.reuse, 0x1 ;  /* 0x00000001060a7836 */ /* 0x040fe20000000000 */
[----:B------:R-:W-:Y:S02]  /*0d80*/  SEL R11, R6, R11, !P0 ;  /* 0x0000000b060b7207 */ /* 0x000fe40004000000 */
[----:B----4-:R-:W-:Y:S02]  /*0d90*/  ISETP.NE.AND P4, PT, R8, R14, PT ;  /* 0x0000000e0800720c */ /* 0x010fe40003f85270 */
[----:B------:R-:W-:-:S02]  /*0da0*/  ISETP.NE.AND P0, PT, R7, R13, PT ;  /* 0x0000000d0700720c */ /* 0x000fc40003f05270 */
[----:B------:R-:W-:Y:S02]  /*0db0*/  SEL R11, R10, R11, !P2 ;  /* 0x0000000b0a0b7207 */ /* 0x000fe40005000000 */
[C---:B------:R-:W-:Y:S01]  /*0dc0*/  @P3 SEL R10, R6.reuse, R9, !P1 ;  /* 0x00000009060a3207 */ /* 0x040fe20004800000 */
[C---:B------:R-:W-:Y:S01]  /*0dd0*/  VIADD R9, R6.reuse, 0x3 ;  /* 0x0000000306097836 */ /* 0x040fe20000000000 */
[----:B------:R-:W-:Y:S01]  /*0de0*/  ISETP.NE.AND P2, PT, R7, R14, PT ;  /* 0x0000000e0700720c */ /* 0x000fe20003f45270 */
[----:B------:R-:W-:Y:S01]  /*0df0*/  VIADD R6, R6, 0x4 ;  /* 0x0000000406067836 */ /* 0x000fe20000000000 */
[----:B------:R-:W-:Y:S02]  /*0e00*/  SEL R2, R12, R11, !P0 ;  /* 0x0000000b0c027207 */ /* 0x000fe40004000000 */
[----:B------:R-:W-:Y:S02]  /*0e10*/  ISETP.NE.AND P1, PT, R8, R13, PT ;  /* 0x0000000d0800720c */ /* 0x000fe40003f25270 */
[----:B------:R-:W-:-:S02]  /*0e20*/  SEL R11, R9, R2, !P2 ;  /* 0x00000002090b7207 */ /* 0x000fc40005000000 */
[----:B------:R-:W-:-:S09]  /*0e30*/  @P4 SEL R9, R12, R10, !P1 ;  /* 0x0000000a0c094207 */ /* 0x000fd20004800000 */
.L_x_8:
[----:B------:R-:W-:Y:S05]  /*0e40*/  BRA.U !UP1, `(.L_x_4) ;  /* 0x0000000109407547 */ /* 0x000fea000b800000 */
[----:B------:R-:W0:Y:S01]  /*0e50*/  LDC.64 R2, c[0x0][0x390] ;  /* 0x0000e400ff027b82 */ /* 0x000e220000000a00 */
[----:B------:R-:W-:Y:S01]  /*0e60*/  UIADD3 UR4, UPT, UPT, -UR4, URZ, URZ ;  /* 0x000000ff04047290 */ /* 0x000fe2000fffe1ff */
[----:B0-----:R-:W-:-:S04]  /*0e70*/  IMAD.WIDE.U32 R2, R6, 0x4, R2 ;  /* 0x0000000406027825 */ /* 0x001fc800078e0002 */
[----:B------:R-:W-:-:S07]  /*0e80*/  IMAD.MOV.U32 R10, RZ, RZ, R2 ;  /* 0x000000ffff0a7224 */ /* 0x000fce00078e0002 */
.L_x_9:
[----:B------:R-:W-:-:S06]  /*0e90*/  IMAD.MOV.U32 R2, RZ, RZ, R10 ;  /* 0x000000ffff027224 */ /* 0x000fcc00078e000a */
[----:B------:R0:W2:Y:S01]  /*0ea0*/  LDG.E R2, desc[UR10][R2.64] ;  /* 0x0000000a02027981 */ /* 0x0000a2000c1e1900 */
[----:B------:R-:W-:Y:S01]  /*0eb0*/  UIADD3 UR4, UPT, UPT, UR4, 0x1, URZ ;  /* 0x0000000104047890 */ /* 0x000fe2000fffe0ff */
[----:B------:R-:W-:-:S03]  /*0ec0*/  IADD3 R10, P2, PT, R10, 0x4, RZ ;  /* 0x000000040a0a7810 */ /* 0x000fc60007f5e0ff */
[----:B------:R-:W-:Y:S02]  /*0ed0*/  UISETP.NE.AND UP0, UPT, UR4, URZ, UPT ;  /* 0x000000ff0400728c */ /* 0x000fe4000bf05270 */
[----:B0-----:R-:W-:Y:S01]  /*0ee0*/  IMAD.X R3, RZ, RZ, R3, P2 ;  /* 0x000000ffff037224 */ /* 0x001fe200010e0603 */
[-C--:B--2--5:R-:W-:Y:S02]  /*0ef0*/  ISETP.NE.AND P0, PT, R7, R2.reuse, PT ;  /* 0x000000020700720c */ /* 0x0a4fe40003f05270 */
[----:B------:R-:W-:Y:S02]  /*0f00*/  ISETP.NE.AND P1, PT, R8, R2, PT ;  /* 0x000000020800720c */ /* 0x000fe40003f25270 */
[C---:B------:R-:W-:Y:S02]  /*0f10*/  SEL R11, R6.reuse, R11, !P0 ;  /* 0x0000000b060b7207 */ /* 0x040fe40004000000 */
[C---:B------:R-:W-:Y:S01]  /*0f20*/  SEL R9, R6.reuse, R9, !P1 ;  /* 0x0000000906097207 */ /* 0x040fe20004800000 */
[----:B------:R-:W-:Y:S01]  /*0f30*/  VIADD R6, R6, 0x1 ;  /* 0x0000000106067836 */ /* 0x000fe20000000000 */
[----:B------:R-:W-:Y:S07]  /*0f40*/  BRA.U UP0, `(.L_x_9) ;  /* 0xfffffffd00d07547 */ /* 0x000fee000b83ffff */
.L_x_4:
[----:B------:R-:W-:Y:S01]  /*0f50*/  ISETP.GE.U32.AND P0, PT, R11, R9, PT ;  /* 0x000000090b00720c */ /* 0x000fe20003f06070 */
[----:B------:R-:W-:Y:S01]  /*0f60*/  BSSY.RECONVERGENT B0, `(.L_x_10) ;  /* 0x0000032000007945 */ /* 0x000fe20003800200 */
[----:B------:R-:W-:-:S11]  /*0f70*/  IMAD.MOV.U32 R15, RZ, RZ, R0 ;  /* 0x000000ffff0f7224 */ /* 0x000fd600078e0000 */
[----:B------:R-:W-:Y:S05]  /*0f80*/  @P0 BRA `(.L_x_11) ;  /* 0x0000000000bc0947 */ /* 0x000fea0003800000 */
[----:B------:R-:W0:Y:S02]  /*0f90*/  LDC.64 R2, c[0x0][0x390] ;  /* 0x0000e400ff027b82 */ /* 0x000e240000000a00 */
[----:B0-----:R-:W-:-:S06]  /*0fa0*/  IMAD.WIDE.U32 R2, R11, 0x4, R2 ;  /* 0x000000040b027825 */ /* 0x001fcc00078e0002 */
[----:B------:R0:W5:Y:S02]  /*0fb0*/  LDG.E R2, desc[UR10][R2.64] ;  /* 0x0000000a02027981 */ /* 0x000164000c1e1900 */
[----:B-----5:R-:W-:-:S07]  /*0fc0*/  IMAD.IADD R5, R5, 0x1, -R4 ;  /* 0x0000000105057824 */ /* 0x020fce00078e0a04 */
.L_x_15:
[----:B------:R-:W1:Y:S02]  /*0fd0*/  LDC.64 R6, c[0x0][0x390] ;  /* 0x0000e400ff067b82 */ /* 0x000e640000000a00 */
[----:B-1----:R-:W-:-:S05]  /*0fe0*/  IMAD.WIDE.U32 R6, R11, 0x4, R6 ;  /* 0x000000040b067825 */ /* 0x002fca00078e0006 */
[----:B------:R-:W2:Y:S01]  /*0ff0*/  LDG.E R17, desc[UR10][R6.64+0x4] ;  /* 0x0000040a06117981 */ /* 0x000ea2000c1e1900 */
[----:B0-----:R-:W-:Y:S01]  /*1000*/  VIADD R3, R11, 0x1 ;  /* 0x000000010b037836 */ /* 0x001fe20000000000 */
[----:B------:R-:W-:Y:S01]  /*1010*/  BSSY.RELIABLE B1, `(.L_x_12) ;  /* 0x0000022000017945 */ /* 0x000fe20003800100 */
[----:B------:R-:W-:Y:S02]  /*1020*/  IMAD.MOV.U32 R15, RZ, RZ, R11 ;  /* 0x000000ffff0f7224 */ /* 0x000fe400078e000b */
[----:B------:R-:W-:Y:S02]  /*1030*/  IMAD.MOV.U32 R11, RZ, RZ, R3 ;  /* 0x000000ffff0b7224 */ /* 0x000fe400078e0003 */
[----:B--2---:R-:W-:-:S05]  /*1040*/  IMAD.IADD R8, R17, 0x1, -R2 ;  /* 0x0000000111087824 */ /* 0x004fca00078e0a02 */
[----:B------:R-:W-:-:S13]  /*1050*/  ISETP.NE.AND P0, PT, R5, R8, PT ;  /* 0x000000080500720c */ /* 0x000fda0003f05270 */
[----:B------:R-:W-:Y:S05]  /*1060*/  @P0 BRA `(.L_x_13) ;  /* 0x0000000000700947 */ /* 0x000fea0003800000 */
[----:B------:R-:W-:-:S13]  /*1070*/  ISETP.GE.AND P0, PT, R5, 0x1, PT ;  /* 0x000000010500780c */ /* 0x000fda0003f06270 */
[----:B------:R-:W-:Y:S05]  /*1080*/  @!P0 BREAK.RELIABLE B1 ;  /* 0x0000000000018942 */ /* 0x000fea0003800100 */
[----:B------:R-:W-:Y:S05]  /*1090*/  @!P0 BRA `(.L_x_11) ;  /* 0x0000000000788947 */ /* 0x000fea0003800000 */
[----:B------:R-:W0:Y:S02]  /*10a0*/  LDCU.64 UR4, c[0x0][0x380] ;  /* 0x00007000ff0477ac */ /* 0x000e240008000a00 */
[----:B0-----:R-:W-:Y:S02]  /*10b0*/  IADD3 R12, P1, PT, R2, UR4, RZ ;  /* 0x00000004020c7c10 */ /* 0x001fe4000ff3e0ff */
[----:B------:R-:W-:Y:S02]  /*10c0*/  IADD3 R6, P0, PT, R4, UR4, RZ ;  /* 0x0000000404067c10 */ /* 0x000fe4000ff1e0ff */
[----:B------:R-:W-:Y:S02]  /*10d0*/  LEA.HI.X.SX32 R13, R2, UR5, 0x1, P1 ;  /* 0x00000005020d7c11 */ /* 0x000fe400088f0eff */
[----:B------:R-:W-:-:S04]  /*10e0*/  LEA.HI.X.SX32 R7, R4, UR5, 0x1, P0 ;  /* 0x0000000504077c11 */ /* 0x000fc800080f0eff */
[----:B------:R-:W2:Y:S04]  /*10f0*/  LDG.E.U8 R13, desc[UR10][R12.64] ;  /* 0x0000000a0c0d7981 */ /* 0x000ea8000c1e1100 */
[----:B------:R-:W2:Y:S02]  /*1100*/  LDG.E.U8 R6, desc[UR10][R6.64] ;  /* 0x0000000a06067981 */ /* 0x000ea4000c1e1100 */
[----:B--2---:R-:W-:-:S13]  /*1110*/  ISETP.NE.AND P0, PT, R6, R13, PT ;  /* 0x0000000d0600720c */ /* 0x004fda0003f05270 */
[----:B------:R-:W-:Y:S05]  /*1120*/  @P0 BRA `(.L_x_13) ;  /* 0x0000000000400947 */ /* 0x000fea0003800000 */
[----:B------:R-:W-:-:S07]  /*1130*/  IMAD.MOV.U32 R3, RZ, RZ, RZ ;  /* 0x000000ffff037224 */ /* 0x000fce00078e00ff */
.L_x_14:
[----:B------:R-:W-:-:S05]  /*1140*/  VIADD R3, R3, 0x1 ;  /* 0x0000000103037836 */ /* 0x000fca0000000000 */
[----:B------:R-:W-:-:S13]  /*1150*/  ISETP.NE.AND P0, PT, R3, R5, PT ;  /* 0x000000050300720c */ /* 0x000fda0003f05270 */
[----:B------:R-:W-:Y:S05]  /*1160*/  @!P0 BREAK.RELIABLE B1 ;  /* 0x0000000000018942 */ /* 0x000fea0003800100 */
[----:B------:R-:W-:Y:S05]  /*1170*/  @!P0 BRA `(.L_x_11) ;  /* 0x0000000000408947 */ /* 0x000fea0003800000 */
[----:B------:R-:W0:Y:S01]  /*1180*/  LDCU.64 UR4, c[0x0][0x380] ;  /* 0x00007000ff0477ac */ /* 0x000e220008000a00 */
[----:B------:R-:W-:Y:S02]  /*1190*/  IMAD.IADD R8, R3, 0x1, R2 ;  /* 0x0000000103087824 */ /* 0x000fe400078e0202 */
[----:B------:R-:W-:-:S03]  /*11a0*/  IMAD.IADD R7, R4, 0x1, R3 ;  /* 0x0000000104077824 */ /* 0x000fc600078e0203 */
[C---:B0-----:R-:W-:Y:S02]  /*11b0*/  IADD3 R12, P1, PT, R8.reuse, UR4, RZ ;  /* 0x00000004080c7c10 */ /* 0x041fe4000ff3e0ff */
[C---:B------:R-:W-:Y:S02]  /*11c0*/  IADD3 R6, P0, PT, R7.reuse, UR4, RZ ;  /* 0x0000000407067c10 */ /* 0x040fe4000ff1e0ff */
[----:B------:R-:W-:Y:S02]  /*11d0*/  LEA.HI.X.SX32 R13, R8, UR5, 0x1, P1 ;  /* 0x00000005080d7c11 */ /* 0x000fe400088f0eff */
[----:B------:R-:W-:-:S04]  /*11e0*/  LEA.HI.X.SX32 R7, R7, UR5, 0x1, P0 ;  /* 0x0000000507077c11 */ /* 0x000fc800080f0eff */
[----:B------:R-:W2:Y:S04]  /*11f0*/  LDG.E.U8 R13, desc[UR10][R12.64] ;  /* 0x0000000a0c0d7981 */ /* 0x000ea8000c1e1100 */
[----:B------:R-:W2:Y:S02]  /*1200*/  LDG.E.U8 R6, desc[UR10][R6.64] ;  /* 0x0000000a06067981 */ /* 0x000ea4000c1e1100 */
[----:B--2---:R-:W-:-:S13]  /*1210*/  ISETP.NE.AND P0, PT, R6, R13, PT ;  /* 0x0000000d0600720c */ /* 0x004fda0003f05270 */
[----:B------:R-:W-:Y:S05]  /*1220*/  @!P0 BRA `(.L_x_14) ;  /* 0xfffffffc00c48947 */ /* 0x000fea000383ffff */
.L_x_13:
[----:B------:R-:W-:Y:S05]  /*1230*/  BSYNC.RELIABLE B1 ;  /* 0x0000000000017941 */ /* 0x000fea0003800100 */
.L_x_12:
[----:B------:R-:W-:Y:S01]  /*1240*/  ISETP.NE.AND P0, PT, R11, R9, PT ;  /* 0x000000090b00720c */ /* 0x000fe20003f05270 */
[----:B------:R-:W-:-:S12]  /*1250*/  IMAD.MOV.U32 R2, RZ, RZ, R17 ;  /* 0x000000ffff027224 */ /* 0x000fd800078e0011 */
[----:B------:R-:W-:Y:S05]  /*1260*/  @P0 BRA `(.L_x_15) ;  /* 0xfffffffc00580947 */ /* 0x000fea000383ffff */
[----:B------:R-:W-:-:S07]  /*1270*/  IMAD.MOV.U32 R15, RZ, RZ, R0 ;  /* 0x000000ffff0f7224 */ /* 0x000fce00078e0000 */
.L_x_11:
[----:B------:R-:W-:Y:S05]  /*1280*/  BSYNC.RECONVERGENT B0 ;  /* 0x0000000000007941 */ /* 0x000fea0003800200 */
.L_x_10:
[----:B------:R-:W-:Y:S05]  /*1290*/  WARPSYNC.ALL ;  /* 0x0000000000007948 */ /* 0x000fea0003800000 */
[----:B------:R-:W0:Y:S01]  /*12a0*/  LDC.64 R2, c[0x0][0x398] ;  /* 0x0000e600ff027b82 */ /* 0x000e220000000a00 */
[----:B-----5:R-:W-:Y:S02]  /*12b0*/  IMAD.MOV.U32 R5, RZ, RZ, 0x1 ;  /* 0x00000001ff057424 */ /* 0x020fe400078e00ff */
[----:B0-----:R-:W-:-:S05]  /*12c0*/  IMAD.WIDE R2, R15, 0x4, R2 ;  /* 0x000000040f027825 */ /* 0x001fca00078e0202 */
[----:B------:R-:W-:Y:S01]  /*12d0*/  REDG.E.ADD.STRONG.GPU desc[UR10][R2.64], R5 ;  /* 0x000000050200798e */ /* 0x000fe2000c12e10a */
[----:B------:R-:W-:Y:S05]  /*12e0*/  EXIT ;  /* 0x000000000000794d */ /* 0x000fea0003800000 */
.L_x_16:
[----:B------:R-:W-:-:S00]  /*12f0*/  BRA `(.L_x_16) ;  /* 0xfffffffc00fc7947 */ /* 0x000fc0000383ffff */
[----:B------:R-:W-:-:S00]  /*1300*/  NOP ;  /* 0x0000000000007918 */ /* 0x000fc00000000000 */
[----:B------:R-:W-:-:S00]  /*1310*/  NOP ;  /* 0x0000000000007918 */ /* 0x000fc00000000000 */
[----:B------:R-:W-:-:S00]  /*1320*/  NOP ;  /* 0x0000000000007918 */ /* 0x000fc00000000000 */
[----:B------:R-:W-:-:S00]  /*1330*/  NOP ;  /* 0x0000000000007918 */ /* 0x000fc00000000000 */
[----:B------:R-:W-:-:S00]  /*1340*/  NOP ;  /* 0x0000000000007918 */ /* 0x000fc00000000000 */
[----:B------:R-:W-:-:S00]  /*1350*/  NOP ;  /* 0x0000000000007918 */ /* 0x000fc00000000000 */
[----:B------:R-:W-:-:S00]  /*1360*/  NOP ;  /* 0x0000000000007918 */ /* 0x000fc00000000000 */
[----:B------:R-:W-:-:S00]  /*1370*/  NOP ;  /* 0x0000000000007918 */ /* 0x000fc00000000000 */
.L_x_25:


//--------------------- .text._Z20countFileWordsKernelPciPiS0_ --------------------------
	.section	.text._Z20countFileWordsKernelPciPiS0_,"ax",@progbits
	.align	128
        .global         _Z20countFileWordsKernelPciPiS0_
        .type           _Z20countFileWordsKernelPciPiS0_,@function
        .size           _Z20countFileWordsKernelPciPiS0_,(.L_x_26 - _Z20countFileWordsKernelPciPiS0_)
        .other          _Z20countFileWordsKernelPciPiS0_,@"STO_CUDA_ENTRY STV_DEFAULT"
_Z20countFileWordsKernelPciPiS0_:
.text._Z20countFileWordsKernelPciPiS0_:
[----:B------:R-:W-:Y:S01]  /*0000*/  LDC R1, c[0x0][0x37c] ;  /* 0x0000df00ff017b82 */ /* 0x000fe20000000800 */
[----:B------:R-:W0:Y:S01]  /*0010*/  S2R R0, SR_TID.X ;  /* 0x0000000000007919 */ /* 0x000e220000002100 */
[----:B------:R-:W0:Y:S02]  /*0020*/  LDCU UR4, c[0x0][0x388] ;  /* 0x00007100ff0477ac */ /* 0x000e240008000800 */
[----:B0-----:R-:W-:-:S13]  /*0030*/  ISETP.GE.AND P0, PT, R0, UR4, PT ;  /* 0x0000000400007c0c */ /* 0x001fda000bf06270 */
[----:B------:R-:W-:Y:S05]  /*0040*/  @P0 EXIT ;  /* 0x000000000000094d */ /* 0x000fea0003800000 */
[----:B------:R-:W-:Y:S01]  /*0050*/  ISETP.NE.AND P0, PT, R0, RZ, PT ;  /* 0x000000ff0000720c */ /* 0x000fe20003f05270 */
[----:B------:R-:W0:Y:S01]  /*0060*/  LDCU.64 UR4, c[0x0][0x358] ;  /* 0x00006b00ff0477ac */ /* 0x000e220008000a00 */
[----:B------:R-:W-:Y:S01]  /*0070*/  BSSY.RECONVERGENT B0, `(.L_x_17) ;  /* 0x0000036000007945 */ /* 0x000fe20003800200 */
[----:B------:R-:W-:-:S10]  /*0080*/  IMAD.MOV.U32 R11, RZ, RZ, RZ ;  /* 0x000000ffff0b7224 */ /* 0x000fd400078e00ff */
[----:B------:R-:W-:Y:S05]  /*0090*/  @!P0 BRA `(.L_x_18) ;  /* 0x0000000000cc8947 */ /* 0x000fea0003800000 */
[----:B------:R-:W1:Y:S08]  /*00a0*/  LDC.64 R6, c[0x0][0x390] ;  /* 0x0000e400ff067b82 */ /* 0x000e700000000a00 */
[----:B------:R-:W2:Y:S01]  /*00b0*/  LDC.64 R8, c[0x0][0x390] ;  /* 0x0000e400ff087b82 */ /* 0x000ea20000000a00 */
[----:B-1----:R-:W-:-:S05]  /*00c0*/  IMAD.WIDE.U32 R6, R0, 0x4, R6 ;  /* 0x0000000400067825 */ /* 0x002fca00078e0006 */
[----:B0-----:R-:W3:Y:S04]  /*00d0*/  LDG.E R2, desc[UR4][R6.64] ;  /* 0x0000000406027981 */ /* 0x001ee8000c1e1900 */
[----:B------:R-:W3:Y:S04]  /*00e0*/  LDG.E R11, desc[UR4][R6.64+0x4] ;  /* 0x00000404060b7981 */ /* 0x000ee8000c1e1900 */
[----:B--2---:R0:W5:Y:S01]  /*00f0*/  LDG.E R3, desc[UR4][R8.64] ;  /* 0x0000000408037981 */ /* 0x004162000c1e1900 */
[----:B------:R-:W-:Y:S02]  /*0100*/  IMAD.MOV.U32 R5, RZ, RZ, RZ ;  /* 0x000000ffff057224 */ /* 0x000fe400078e00ff */
[----:B0--3--:R-:W-:-:S07]  /*0110*/  IMAD.IADD R4, R11, 0x1, -R2 ;  /* 0x000000010b047824 */ /* 0x009fce00078e0a02 */
.L_x_22:
[----:B------:R-:W0:Y:S02]  /*0120*/  LDC.64 R6, c[0x0][0x390] ;  /* 0x0000e400ff067b82 */ /* 0x000e240000000a00 */
[----:B0-----:R-:W-:-:S05]  /*0130*/  IMAD.WIDE.U32 R6, R5, 0x4, R6 ;  /* 0x0000000405067825 */ /* 0x001fca00078e0006 */
[----:B------:R-:W2:Y:S01]  /*0140*/  LDG.E R12, desc[UR4][R6.64+0x4] ;  /* 0x00000404060c7981 */ /* 0x000ea2000c1e1900 */
[----:B------:R-:W-:Y:S01]  /*0150*/  VIADD R8, R5, 0x1 ;  /* 0x0000000105087836 */ /* 0x000fe20000000000 */
[----:B------:R-:W-:Y:S01]  /*0160*/  BSSY.RELIABLE B1, `(.L_x_19) ;  /* 0x0000022000017945 */ /* 0x000fe20003800100 */
[----:B------:R-:W-:Y:S02]  /*0170*/  IMAD.MOV.U32 R11, RZ, RZ, R5 ;  /* 0x000000ffff0b7224 */ /* 0x000fe400078e0005 */
[----:B------:R-:W-:Y:S02]  /*0180*/  IMAD.MOV.U32 R5, RZ, RZ, R8 ;  /* 0x000000ffff057224 */ /* 0x000fe400078e0008 */
[----:B--2--5:R-:W-:-:S05]  /*0190*/  IMAD.IADD R9, R12, 0x1, -R3 ;  /* 0x000000010c097824 */ /* 0x024fca00078e0a03 */
[----:B------:R-:W-:-:S13]  /*01a0*/  ISETP.NE.AND P0, PT, R4, R9, PT ;  /* 0x000000090400720c */ /* 0x000fda0003f05270 */
[----:B------:R-:W-:Y:S05]  /*01b0*/  @P0 BRA `(.L_x_20) ;  /* 0x0000000000700947 */ /* 0x000fea0003800000 */
[----:B------:R-:W-:-:S13]  /*01c0*/  ISETP.GE.AND P0, PT, R4, 0x1, PT ;  /* 0x000000010400780c */ /* 0x000fda0003f06270 */
[----:B------:R-:W-:Y:S05]  /*01d0*/  @!P0 BREAK.RELIABLE B1 ;  /* 0x0000000000018942 */ /* 0x000fea0003800100 */
[----:B------:R-:W-:Y:S05]  /*01e0*/  @!P0 BRA `(.L_x_18) ;  /* 0x0000000000788947 */ /* 0x000fea0003800000 */
[----:B------:R-:W0:Y:S02]  /*01f0*/  LDCU.64 UR6, c[0x0][0x380] ;  /* 0x00007000ff0677ac */ /* 0x000e240008000a00 */
[C---:B0-----:R-:W-:Y:S02]  /*0200*/  IADD3 R8, P1, PT, R3.reuse, UR6, RZ ;  /* 0x0000000603087c10 */ /* 0x041fe4000ff3e0ff */
[C---:B------:R-:W-:Y:S02]  /*0210*/  IADD3 R6, P0, PT, R2.reuse, UR6, RZ ;  /* 0x0000000602067c10 */ /* 0x040fe4000ff1e0ff */
[----:B------:R-:W-:Y:S02]  /*0220*/  LEA.HI.X.SX32 R9, R3, UR7, 0x1, P1 ;  /* 0x0000000703097c11 */ /* 0x000fe400088f0eff */
[----:B------:R-:W-:-:S04]  /*0230*/  LEA.HI.X.SX32 R7, R2, UR7, 0x1, P0 ;  /* 0x0000000702077c11 */ /* 0x000fc800080f0eff */
[----:B------:R-:W2:Y:S04]  /*0240*/  LDG.E.U8 R9, desc[UR4][R8.64] ;  /* 0x0000000408097981 */ /* 0x000ea8000c1e1100 */
[----:B------:R-:W2:Y:S02]  /*0250*/  LDG.E.U8 R6, desc[UR4][R6.64] ;  /* 0x0000000406067981 */ /* 0x000ea4000c1e1100 */
[----:B--2---:R-:W-:-:S13]  /*0260*/  ISETP.NE.AND P0, PT, R6, R9, PT ;  /* 0x000000090600720c */ /* 0x004fda0003f05270 */
[----:B------:R-:W-:Y:S05]  /*0270*/  @P0 BRA `(.L_x_20) ;  /* 0x0000000000400947 */ /* 0x000fea0003800000 */
[----:B------:R-:W-:-:S07]  /*0280*/  HFMA2 R10, -RZ, RZ, 0, 0 ;  /* 0x00000000ff0a7431 */ /* 0x000fce00000001ff */
.L_x_21:
[----:B------:R-:W-:-:S05]  /*0290*/  VIADD R10, R10, 0x1 ;  /* 0x000000010a0a7836 */ /* 0x000fca0000000000 */
[----:B------:R-:W-:-:S13]  /*02a0*/  ISETP.NE.AND P0, PT, R10, R4, PT ;  /* 0x000000040a00720c */ /* 0x000fda0003f05270 */
[----:B------:R-:W-:Y:S05]  /*02b0*/  @!P0 BREAK.RELIABLE B1 ;  /* 0x0000000000018942 */ /* 0x000fea0003800100 */
[----:B------:R-:W-:Y:S05]  /*02c0*/  @!P0 BRA `(.L_x_18) ;  /* 0x0000000000408947 */ /* 0x000fea0003800000 */
[----:B------:R-:W0:Y:S01]  /*02d0*/  LDCU.64 UR6, c[0x0][0x380] ;  /* 0x00007000ff0677ac */ /* 0x000e220008000a00 */
[----:B------:R-:W-:Y:S02]  /*02e0*/  IMAD.IADD R9, R10, 0x1, R3 ;  /* 0x000000010a097824 */ /* 0x000fe400078e0203 */
[----:B------:R-:W-:-:S03]  /*02f0*/  IMAD.IADD R7, R2, 0x1, R10 ;  /* 0x0000000102077824 */ /* 0x000fc600078e020a */
[----:B0-----:R-:W-:Y:S02]  /*0300*/  IADD3 R8, P1, PT, R9, UR6, RZ ;  /* 0x0000000609087c10 */ /* 0x001fe4000ff3e0ff */
[----:B------:R-:W-:Y:S02]  /*0310*/  IADD3 R6, P0, PT, R7, UR6, RZ ;  /* 0x0000000607067c10 */ /* 0x000fe4000ff1e0ff */
[----:B------:R-:W-:Y:S02]  /*0320*/  LEA.HI.X.SX32 R9, R9, UR7, 0x1, P1 ;  /* 0x0000000709097c11 */ /* 0x000fe400088f0eff */
[----:B------:R-:W-:-:S04]  /*0330*/  LEA.HI.X.SX32 R7, R7, UR7, 0x1, P0 ;  /* 0x0000000707077c11 */ /* 0x000fc800080f0eff */
[----:B------:R-:W2:Y:S04]  /*0340*/  LDG.E.U8 R9, desc[UR4][R8.64] ;  /* 0x0000000408097981 */ /* 0x000ea8000c1e1100 */
[----:B------:R-:W2:Y:S02]  /*0350*/  LDG.E.U8 R6, desc[UR4][R6.64] ;  /* 0x0000000406067981 */ /* 0x000ea4000c1e1100 */
[----:B--2---:R-:W-:-:S13]  /*0360*/  ISETP.NE.AND P0, PT, R6, R9, PT ;  /* 0x000000090600720c */ /* 0x004fda0003f05270 */
[----:B------:R-:W-:Y:S05]  /*0370*/  @!P0 BRA `(.L_x_21) ;  /* 0xfffffffc00c48947 */ /* 0x000fea000383ffff */
.L_x_20:
[----:B------:R-:W-:Y:S05]  /*0380*/  BSYNC.RELIABLE B1 ;  /* 0x0000000000017941 */ /* 0x000fea0003800100 */
.L_x_19:
[----:B------:R-:W-:Y:S02]  /*0390*/  ISETP.NE.AND P0, PT, R5, R0, PT ;  /* 0x000000000500720c */ /* 0x000fe40003f05270 */
[----:B------:R-:W-:-:S11]  /*03a0*/  MOV R3, R12 ;  /* 0x0000000c00037202 */ /* 0x000fd60000000f00 */
[----:B------:R-:W-:Y:S05]  /*03b0*/  @P0 BRA `(.L_x_22) ;  /* 0xfffffffc00580947 */ /* 0x000fea000383ffff */
[----:B------:R-:W-:-:S07]  /*03c0*/  IMAD.MOV.U32 R11, RZ, RZ, R0 ;  /* 0x000000ffff0b7224 */ /* 0x000fce00078e0000 */
.L_x_18:
[----:B0-----:R-:W-:Y:S05]  /*03d0*/  BSYNC.RECONVERGENT B0 ;  /* 0x0000000000007941 */ /* 0x001fea0003800200 */
.L_x_17:
[----:B------:R-:W-:Y:S05]  /*03e0*/  WARPSYNC.ALL ;  /* 0x0000000000007948 */ /* 0x000fea0003800000 */
[----:B------:R-:W0:Y:S01]  /*03f0*/  LDC.64 R2, c[0x0][0x398] ;  /* 0x0000e600ff027b82 */ /* 0x000e220000000a00 */
[----:B------:R-:W-:Y:S02]  /*0400*/  IMAD.MOV.U32 R5, RZ, RZ, 0x1 ;  /* 0x00000001ff057424 */ /* 0x000fe400078e00ff */
[----:B0-----:R-:W-:-:S05]  /*0410*/  IMAD.WIDE.U32 R2, R11, 0x4, R2 ;  /* 0x000000040b027825 */ /* 0x001fca00078e0002 */
[----:B------:R-:W-:Y:S01]  /*0420*/  REDG.E.ADD.STRONG.GPU desc[UR4][R2.64], R5 ;  /* 0x000000050200798e */ /* 0x000fe2000c12e104 */
[----:B------:R-:W-:Y:S05]  /*0430*/  EXIT ;  /* 0x000000000000794d */ /* 0x000fea0003800000 */
.L_x_23:
        /* <DEDUP_REMOVED lines=12> */
.L_x_26:


//--------------------- .text._Z18assingNumberKernelPiii --------------------------
	.section	.text._Z18assingNumberKernelPiii,"ax",@progbits
	.align	128
        .global         _Z18assingNumberKernelPiii
        .type           _Z18assingNumberKernelPiii,@function
        .size           _Z18assingNumberKernelPiii,(.L_x_27 - _Z18assingNumberKernelPiii)
        .other          _Z18assingNumberKernelPiii,@"STO_CUDA_ENTRY STV_DEFAULT"
_Z18assingNumberKernelPiii:
.text._Z18assingNumberKernelPiii:
[----:B------:R-:W-:Y:S01]  /*0000*/  LDC R1, c[0x0][0x37c] ;  /* 0x0000df00ff017b82 */ /* 0x000fe20000000800 */
[----:B------:R-:W0:Y:S01]  /*0010*/  S2R R5, SR_TID.X ;  /* 0x0000000000057919 */ /* 0x000e220000002100 */
[----:B------:R-:W0:Y:S02]  /*0020*/  LDCU UR4, c[0x0][0x388] ;  /* 0x00007100ff0477ac */ /* 0x000e240008000800 */
[----:B0-----:R-:W-:-:S13]  /*0030*/  ISETP.GE.AND P0, PT, R5, UR4, PT ;  /* 0x0000000405007c0c */ /* 0x001fda000bf06270 */
[----:B------:R-:W-:Y:S05]  /*0040*/  @P0 EXIT ;  /* 0x000000000000094d */ /* 0x000fea0003800000 */
[----:B------:R-:W0:Y:S01]  /*0050*/  LDC.64 R2, c[0x0][0x380] ;  /* 0x0000e000ff027b82 */ /* 0x000e220000000a00 */
[----:B------:R-:W1:Y:S07]  /*0060*/  LDCU.64 UR4, c[0x0][0x358] ;  /* 0x00006b00ff0477ac */ /* 0x000e6e0008000a00 */
[----:B------:R-:W1:Y:S01]  /*0070*/  LDC R7, c[0x0][0x38c] ;  /* 0x0000e300ff077b82 */ /* 0x000e620000000800 */
[----:B0-----:R-:W-:-:S05]  /*0080*/  IMAD.WIDE.U32 R2, R5, 0x4, R2 ;  /* 0x0000000405027825 */ /* 0x001fca00078e0002 */
[----:B-1----:R-:W-:Y:S01]  /*0090*/  STG.E desc[UR4][R2.64], R7 ;  /* 0x0000000702007986 */ /* 0x002fe2000c101904 */
[----:B------:R-:W-:Y:S05]  /*00a0*/  EXIT ;  /* 0x000000000000794d */ /* 0x000fea0003800000 */
.L_x_24:
        /* <DEDUP_REMOVED lines=13> */
.L_x_27:


//--------------------- .nv.shared.reserved.0     --------------------------
	.section	.nv.shared.reserved.0,"aw",@nobits
	.weak		__nv_reservedSMEM_offset_0_alias
	.size		__nv_reservedSMEM_offset_0_alias, 0, 64
	.other		__nv_reservedSMEM_offset_0_alias,@"STO_CUDA_RESERVED_SHARED STV_DEFAULT"
__nv_reservedSMEM_offset_0_alias:
	.zero		0
	.zero		64


//--------------------- .nv.constant0._Z22countFolderWordsKernelPciPiS0_iS0_ --------------------------
	.section	.nv.constant0._Z22countFolderWordsKernelPciPiS0_iS0_,"a",@progbits
	.sectionflags	@""
	.align	4
.nv.constant0._Z22countFolderWordsKernelPciPiS0_iS0_:
	.zero		944


//--------------------- .nv.constant0._Z20countFileWordsKernelPciPiS0_ --------------------------
	.section	.nv.constant0._Z20countFileWordsKernelPciPiS0_,"a",@progbits
	.sectionflags	@""
	.align	4
.nv.constant0._Z20countFileWordsKernelPciPiS0_:
	.zero		928


//--------------------- .nv.constant0._Z18assingNumberKernelPiii --------------------------
	.section	.nv.constant0._Z18assingNumberKernelPiii,"a",@progbits
	.sectionflags	@""
	.align	4
.nv.constant0._Z18assingNumberKernelPiii:
	.zero		912


//--------------------- SYMBOLS --------------------------

	.type		.nv.reservedSmem.offset0,@object
	.size		.nv.reservedSmem.offset0,0x4
